//
// Generated by NVIDIA NVVM Compiler
//
// Compiler Build ID: CL-36424714
// Cuda compilation tools, release 13.0, V13.0.88
// Based on NVVM 20.0.0
//

.version 9.0
.target sm_100
.address_size 64

	// .globl	default_function_kernel0
// _ZZ24default_function_kernel0E15pad_temp_shared has been demoted
// _ZZ24default_function_kernel0E13kernel_shared has been demoted

.visible .entry default_function_kernel0(
	.param .u64 .ptr .align 1 default_function_kernel0_param_0,
	.param .u64 .ptr .align 1 default_function_kernel0_param_1,
	.param .u64 .ptr .align 1 default_function_kernel0_param_2
)
{
	.reg .pred 	%p<94>;
	.reg .b16 	%rs<135>;
	.reg .b32 	%r<229>;
	.reg .b32 	%f<158>;
	.reg .b64 	%rd<70>;
	// demoted variable
	.shared .align 4 .b8 _ZZ24default_function_kernel0E15pad_temp_shared[1728];
	// demoted variable
	.shared .align 4 .b8 _ZZ24default_function_kernel0E13kernel_shared[11520];
	ld.param.u64 	%rd6, [default_function_kernel0_param_0];
	ld.param.u64 	%rd7, [default_function_kernel0_param_1];
	cvta.to.global.u64 	%rd1, %rd7;
	cvta.to.global.u64 	%rd2, %rd6;
	mov.u32 	%r1, %tid.z;
	mov.u32 	%r53, %tid.y;
	mul.lo.s32 	%r2, %r53, 7;
	mad.lo.s32 	%r3, %r1, 44, %r2;
	cvt.u16.u32 	%rs10, %r3;
	mul.hi.u16 	%rs11, %rs10, 7282;
	mul.lo.s16 	%rs12, %rs11, 9;
	sub.s16 	%rs13, %rs10, %rs12;
	add.s16 	%rs1, %rs13, -1;
	mov.u32 	%r4, %ctaid.x;
	mul.lo.s16 	%rs14, %rs11, 49;
	cvt.u32.u16 	%r54, %rs14;
	mul.lo.s16 	%rs15, %rs13, 7;
	cvt.u32.u16 	%r55, %rs15;
	add.s32 	%r56, %r4, -8;
	add.s32 	%r57, %r56, %r54;
	add.s32 	%r5, %r57, %r55;
	shl.b32 	%r58, %r3, 2;
	mov.u32 	%r59, _ZZ24default_function_kernel0E15pad_temp_shared;
	add.s32 	%r6, %r59, %r58;
	add.s16 	%rs16, %rs10, 1;
	mul.hi.u16 	%rs17, %rs16, 7282;
	mul.lo.s16 	%rs18, %rs17, 9;
	sub.s16 	%rs19, %rs16, %rs18;
	add.s16 	%rs2, %rs19, -1;
	mul.lo.s16 	%rs20, %rs17, 49;
	cvt.u32.u16 	%r60, %rs20;
	mul.lo.s16 	%rs21, %rs19, 7;
	cvt.u32.u16 	%r61, %rs21;
	add.s32 	%r62, %r56, %r60;
	add.s32 	%r7, %r62, %r61;
	setp.lt.u32 	%p4, %r3, 430;
	setp.lt.u32 	%p5, %r53, 6;
	and.pred  	%p1, %p5, %p4;
	add.s16 	%rs22, %rs10, 2;
	mul.hi.u16 	%rs23, %rs22, 7282;
	mul.lo.s16 	%rs24, %rs23, 9;
	sub.s16 	%rs25, %rs22, %rs24;
	add.s16 	%rs3, %rs25, -1;
	mul.lo.s16 	%rs26, %rs23, 49;
	cvt.u32.u16 	%r63, %rs26;
	mul.lo.s16 	%rs27, %rs25, 7;
	cvt.u32.u16 	%r64, %rs27;
	add.s32 	%r65, %r56, %r63;
	add.s32 	%r8, %r65, %r64;
	setp.lt.u32 	%p6, %r3, 429;
	and.pred  	%p2, %p5, %p6;
	add.s16 	%rs28, %rs10, 3;
	mul.hi.u16 	%rs29, %rs28, 7282;
	mul.lo.s16 	%rs30, %rs29, 9;
	sub.s16 	%rs31, %rs28, %rs30;
	add.s16 	%rs4, %rs31, -1;
	mul.lo.s16 	%rs32, %rs29, 49;
	cvt.u32.u16 	%r66, %rs32;
	mul.lo.s16 	%rs33, %rs31, 7;
	cvt.u32.u16 	%r67, %rs33;
	add.s32 	%r68, %r56, %r66;
	add.s32 	%r9, %r68, %r67;
	add.s16 	%rs34, %rs10, 4;
	mul.hi.u16 	%rs35, %rs34, 7282;
	mul.lo.s16 	%rs36, %rs35, 9;
	sub.s16 	%rs37, %rs34, %rs36;
	add.s16 	%rs5, %rs37, -1;
	mul.lo.s16 	%rs38, %rs35, 49;
	cvt.u32.u16 	%r69, %rs38;
	mul.lo.s16 	%rs39, %rs37, 7;
	cvt.u32.u16 	%r70, %rs39;
	add.s32 	%r71, %r56, %r69;
	add.s32 	%r10, %r71, %r70;
	setp.lt.u32 	%p7, %r3, 427;
	and.pred  	%p3, %p5, %p7;
	add.s16 	%rs40, %rs10, 5;
	mul.hi.u16 	%rs41, %rs40, 7282;
	mul.lo.s16 	%rs42, %rs41, 9;
	sub.s16 	%rs43, %rs40, %rs42;
	add.s16 	%rs6, %rs43, -1;
	mul.lo.s16 	%rs44, %rs41, 49;
	cvt.u32.u16 	%r72, %rs44;
	mul.lo.s16 	%rs45, %rs43, 7;
	cvt.u32.u16 	%r73, %rs45;
	add.s32 	%r74, %r56, %r72;
	add.s32 	%r11, %r74, %r73;
	add.s16 	%rs46, %rs10, 6;
	mul.hi.u16 	%rs47, %rs46, 7282;
	mul.lo.s16 	%rs48, %rs47, 9;
	sub.s16 	%rs49, %rs46, %rs48;
	add.s16 	%rs7, %rs49, -1;
	mul.lo.s16 	%rs50, %rs47, 49;
	cvt.u32.u16 	%r75, %rs50;
	mul.lo.s16 	%rs51, %rs49, 7;
	cvt.u32.u16 	%r76, %rs51;
	add.s32 	%r77, %r56, %r75;
	add.s32 	%r12, %r77, %r76;
	mov.u32 	%r13, %ctaid.z;
	mul.lo.s32 	%r78, %r1, 3456;
	mad.lo.s32 	%r79, %r13, 34560, %r78;
	cvt.u16.u32 	%rs52, %r53;
	mul.lo.s16 	%rs53, %rs52, 14;
	mul.hi.u16 	%rs54, %rs53, 10923;
	shr.u16 	%rs55, %rs54, 3;
	mul.wide.u16 	%r80, %rs55, 1728;
	add.s32 	%r81, %r80, %r79;
	mul.lo.s16 	%rs56, %rs55, 48;
	sub.s16 	%rs57, %rs53, %rs56;
	mul.lo.s16 	%rs58, %rs57, 9;
	cvt.u32.u16 	%r82, %rs58;
	add.s32 	%r14, %r81, %r82;
	mul.lo.s32 	%r83, %r53, 42;
	mad.lo.s32 	%r84, %r1, 288, %r83;
	shl.b32 	%r85, %r84, 2;
	mov.u32 	%r86, _ZZ24default_function_kernel0E13kernel_shared;
	add.s32 	%r15, %r86, %r85;
	or.b16  	%rs59, %rs53, 1;
	mul.hi.u16 	%rs60, %rs59, 10923;
	shr.u16 	%rs61, %rs60, 3;
	mul.wide.u16 	%r87, %rs61, 1728;
	add.s32 	%r88, %r87, %r79;
	mul.lo.s16 	%rs62, %rs61, 48;
	sub.s16 	%rs63, %rs59, %rs62;
	mul.lo.s16 	%rs64, %rs63, 9;
	cvt.u32.u16 	%r89, %rs64;
	add.s32 	%r16, %r88, %r89;
	add.s16 	%rs65, %rs53, 2;
	mul.hi.u16 	%rs66, %rs65, 10923;
	shr.u16 	%rs67, %rs66, 3;
	mul.wide.u16 	%r90, %rs67, 1728;
	add.s32 	%r91, %r90, %r79;
	mul.lo.s16 	%rs68, %rs67, 48;
	sub.s16 	%rs69, %rs65, %rs68;
	mul.lo.s16 	%rs70, %rs69, 9;
	cvt.u32.u16 	%r92, %rs70;
	add.s32 	%r17, %r91, %r92;
	add.s16 	%rs71, %rs53, 3;
	mul.hi.u16 	%rs72, %rs71, 10923;
	shr.u16 	%rs73, %rs72, 3;
	mul.wide.u16 	%r93, %rs73, 1728;
	add.s32 	%r94, %r93, %r79;
	mul.lo.s16 	%rs74, %rs73, 48;
	sub.s16 	%rs75, %rs71, %rs74;
	mul.lo.s16 	%rs76, %rs75, 9;
	cvt.u32.u16 	%r95, %rs76;
	add.s32 	%r18, %r94, %r95;
	add.s16 	%rs77, %rs53, 4;
	mul.hi.u16 	%rs78, %rs77, 10923;
	shr.u16 	%rs79, %rs78, 3;
	mul.wide.u16 	%r96, %rs79, 1728;
	add.s32 	%r97, %r96, %r79;
	mul.lo.s16 	%rs80, %rs79, 48;
	sub.s16 	%rs81, %rs77, %rs80;
	mul.lo.s16 	%rs82, %rs81, 9;
	cvt.u32.u16 	%r98, %rs82;
	add.s32 	%r19, %r97, %r98;
	add.s16 	%rs83, %rs53, 5;
	mul.hi.u16 	%rs84, %rs83, 10923;
	shr.u16 	%rs85, %rs84, 3;
	mul.wide.u16 	%r99, %rs85, 1728;
	add.s32 	%r100, %r99, %r79;
	mul.lo.s16 	%rs86, %rs85, 48;
	sub.s16 	%rs87, %rs83, %rs86;
	mul.lo.s16 	%rs88, %rs87, 9;
	cvt.u32.u16 	%r101, %rs88;
	add.s32 	%r20, %r100, %r101;
	add.s16 	%rs89, %rs53, 6;
	mul.hi.u16 	%rs90, %rs89, 10923;
	shr.u16 	%rs91, %rs90, 3;
	mul.wide.u16 	%r102, %rs91, 1728;
	add.s32 	%r103, %r102, %r79;
	mul.lo.s16 	%rs92, %rs91, 48;
	sub.s16 	%rs93, %rs89, %rs92;
	mul.lo.s16 	%rs94, %rs93, 9;
	cvt.u32.u16 	%r104, %rs94;
	add.s32 	%r21, %r103, %r104;
	add.s16 	%rs95, %rs53, 7;
	mul.hi.u16 	%rs96, %rs95, 10923;
	shr.u16 	%rs97, %rs96, 3;
	mul.wide.u16 	%r105, %rs97, 1728;
	add.s32 	%r106, %r105, %r79;
	mul.lo.s16 	%rs98, %rs97, 48;
	sub.s16 	%rs99, %rs95, %rs98;
	mul.lo.s16 	%rs100, %rs99, 9;
	cvt.u32.u16 	%r107, %rs100;
	add.s32 	%r22, %r106, %r107;
	add.s16 	%rs101, %rs53, 8;
	mul.hi.u16 	%rs102, %rs101, 10923;
	shr.u16 	%rs103, %rs102, 3;
	mul.wide.u16 	%r108, %rs103, 1728;
	add.s32 	%r109, %r108, %r79;
	mul.lo.s16 	%rs104, %rs103, 48;
	sub.s16 	%rs105, %rs101, %rs104;
	mul.lo.s16 	%rs106, %rs105, 9;
	cvt.u32.u16 	%r110, %rs106;
	add.s32 	%r23, %r109, %r110;
	add.s16 	%rs107, %rs53, 9;
	mul.hi.u16 	%rs108, %rs107, 10923;
	shr.u16 	%rs109, %rs108, 3;
	mul.wide.u16 	%r111, %rs109, 1728;
	add.s32 	%r112, %r111, %r79;
	mul.lo.s16 	%rs110, %rs109, 48;
	sub.s16 	%rs111, %rs107, %rs110;
	mul.lo.s16 	%rs112, %rs111, 9;
	cvt.u32.u16 	%r113, %rs112;
	add.s32 	%r24, %r112, %r113;
	add.s16 	%rs113, %rs53, 10;
	mul.hi.u16 	%rs114, %rs113, 10923;
	shr.u16 	%rs115, %rs114, 3;
	mul.wide.u16 	%r114, %rs115, 1728;
	add.s32 	%r115, %r114, %r79;
	mul.lo.s16 	%rs116, %rs115, 48;
	sub.s16 	%rs117, %rs113, %rs116;
	mul.lo.s16 	%rs118, %rs117, 9;
	cvt.u32.u16 	%r116, %rs118;
	add.s32 	%r25, %r115, %r116;
	add.s16 	%rs119, %rs53, 11;
	mul.hi.u16 	%rs120, %rs119, 10923;
	shr.u16 	%rs121, %rs120, 3;
	mul.wide.u16 	%r117, %rs121, 1728;
	add.s32 	%r118, %r117, %r79;
	mul.lo.s16 	%rs122, %rs121, 48;
	sub.s16 	%rs123, %rs119, %rs122;
	mul.lo.s16 	%rs124, %rs123, 9;
	cvt.u32.u16 	%r119, %rs124;
	add.s32 	%r26, %r118, %r119;
	shl.b32 	%r120, %r1, 1;
	add.s16 	%rs125, %rs53, 12;
	mul.hi.u16 	%rs126, %rs125, 10923;
	shr.u16 	%rs127, %rs126, 3;
	cvt.u32.u16 	%r121, %rs127;
	add.s32 	%r27, %r120, %r121;
	mul.wide.u16 	%r122, %rs127, 1728;
	add.s32 	%r28, %r122, %r79;
	mul.lo.s16 	%rs128, %rs127, 48;
	sub.s16 	%rs129, %rs125, %rs128;
	mul.lo.s16 	%rs8, %rs129, 9;
	add.s16 	%rs130, %rs53, 13;
	mul.hi.u16 	%rs131, %rs130, 10923;
	shr.u16 	%rs132, %rs131, 3;
	cvt.u32.u16 	%r123, %rs132;
	add.s32 	%r29, %r120, %r123;
	mul.wide.u16 	%r124, %rs132, 1728;
	add.s32 	%r30, %r124, %r79;
	mul.lo.s16 	%rs133, %rs132, 48;
	sub.s16 	%rs134, %rs130, %rs133;
	mul.lo.s16 	%rs9, %rs134, 9;
	shl.b32 	%r125, %r53, 2;
	add.s32 	%r126, %r125, %r59;
	add.s32 	%r31, %r126, 72;
	mad.lo.s32 	%r127, %r1, 1152, %r86;
	add.s32 	%r32, %r127, 620;
	mov.f32 	%f156, 0f00000000;
	mov.b32 	%r224, 0;
	not.pred 	%p18, %p1;
	not.pred 	%p23, %p2;
	not.pred 	%p35, %p3;
	mov.f32 	%f157, %f156;
$L__BB0_1:
	mul.lo.s32 	%r34, %r224, 432;
	add.s32 	%r35, %r14, %r34;
	add.s32 	%r36, %r16, %r34;
	add.s32 	%r37, %r17, %r34;
	add.s32 	%r38, %r18, %r34;
	add.s32 	%r39, %r20, %r34;
	add.s32 	%r40, %r24, %r34;
	add.s32 	%r41, %r25, %r34;
	add.s32 	%r42, %r26, %r34;
	mov.b32 	%r225, 0;
	mad.lo.s32 	%r132, %r224, 2352, %r5;
	mad.lo.s32 	%r137, %r224, 2352, %r7;
	mad.lo.s32 	%r142, %r224, 2352, %r8;
	mad.lo.s32 	%r147, %r224, 2352, %r9;
	mad.lo.s32 	%r153, %r224, 2352, %r10;
	mad.lo.s32 	%r158, %r224, 2352, %r11;
	mad.lo.s32 	%r164, %r224, 2352, %r12;
	add.s32 	%r170, %r19, %r34;
	add.s32 	%r173, %r21, %r34;
	add.s32 	%r175, %r22, %r34;
	add.s32 	%r177, %r23, %r34;
$L__BB0_2:
	setp.gt.u32 	%p8, %r3, 431;
	bar.sync 	0;
	mov.f32 	%f149, 0f00000000;
	@%p8 bra 	$L__BB0_11;
	setp.gt.u16 	%p9, %rs1, 6;
	@%p9 bra 	$L__BB0_6;
	or.b32  	%r130, %r225, %r4;
	setp.eq.s32 	%p10, %r130, 0;
	add.s32 	%r131, %r225, %r4;
	setp.gt.u32 	%p11, %r131, 7;
	or.pred  	%p12, %p10, %p11;
	@%p12 bra 	$L__BB0_6;
	add.s32 	%r133, %r132, %r225;
	mul.wide.s32 	%rd8, %r133, 4;
	add.s64 	%rd9, %rd2, %rd8;
	ld.global.nc.f32 	%f149, [%rd9];
$L__BB0_6:
	setp.eq.s32 	%p13, %r3, 431;
	st.shared.f32 	[%r6], %f149;
	mov.f32 	%f150, 0f00000000;
	@%p13 bra 	$L__BB0_11;
	setp.gt.u16 	%p14, %rs2, 6;
	@%p14 bra 	$L__BB0_10;
	or.b32  	%r135, %r225, %r4;
	setp.eq.s32 	%p15, %r135, 0;
	add.s32 	%r136, %r225, %r4;
	setp.gt.u32 	%p16, %r136, 7;
	or.pred  	%p17, %p15, %p16;
	@%p17 bra 	$L__BB0_10;
	add.s32 	%r138, %r137, %r225;
	mul.wide.s32 	%rd10, %r138, 4;
	add.s64 	%rd11, %rd2, %rd10;
	ld.global.nc.f32 	%f150, [%rd11];
$L__BB0_10:
	st.shared.f32 	[%r6+4], %f150;
$L__BB0_11:
	mov.f32 	%f151, 0f00000000;
	@%p18 bra 	$L__BB0_16;
	setp.gt.u16 	%p19, %rs3, 6;
	@%p19 bra 	$L__BB0_15;
	or.b32  	%r140, %r225, %r4;
	setp.eq.s32 	%p20, %r140, 0;
	add.s32 	%r141, %r225, %r4;
	setp.gt.u32 	%p21, %r141, 7;
	or.pred  	%p22, %p20, %p21;
	@%p22 bra 	$L__BB0_15;
	add.s32 	%r143, %r142, %r225;
	mul.wide.s32 	%rd12, %r143, 4;
	add.s64 	%rd13, %rd2, %rd12;
	ld.global.nc.f32 	%f151, [%rd13];
$L__BB0_15:
	st.shared.f32 	[%r6+8], %f151;
$L__BB0_16:
	mov.f32 	%f152, 0f00000000;
	@%p23 bra 	$L__BB0_21;
	setp.gt.u16 	%p24, %rs4, 6;
	@%p24 bra 	$L__BB0_20;
	or.b32  	%r145, %r225, %r4;
	setp.eq.s32 	%p25, %r145, 0;
	add.s32 	%r146, %r225, %r4;
	setp.gt.u32 	%p26, %r146, 7;
	or.pred  	%p27, %p25, %p26;
	@%p27 bra 	$L__BB0_20;
	add.s32 	%r148, %r147, %r225;
	mul.wide.s32 	%rd14, %r148, 4;
	add.s64 	%rd15, %rd2, %rd14;
	ld.global.nc.f32 	%f152, [%rd15];
$L__BB0_20:
	st.shared.f32 	[%r6+12], %f152;
$L__BB0_21:
	mov.u32 	%r149, %tid.y;
	setp.gt.u32 	%p28, %r149, 5;
	setp.gt.u32 	%p29, %r3, 427;
	or.pred  	%p30, %p28, %p29;
	mov.f32 	%f153, 0f00000000;
	@%p30 bra 	$L__BB0_26;
	setp.gt.u16 	%p31, %rs5, 6;
	@%p31 bra 	$L__BB0_25;
	or.b32  	%r151, %r225, %r4;
	setp.eq.s32 	%p32, %r151, 0;
	add.s32 	%r152, %r225, %r4;
	setp.gt.u32 	%p33, %r152, 7;
	or.pred  	%p34, %p32, %p33;
	@%p34 bra 	$L__BB0_25;
	add.s32 	%r154, %r153, %r225;
	mul.wide.s32 	%rd16, %r154, 4;
	add.s64 	%rd17, %rd2, %rd16;
	ld.global.nc.f32 	%f153, [%rd17];
$L__BB0_25:
	st.shared.f32 	[%r6+16], %f153;
$L__BB0_26:
	mov.f32 	%f154, 0f00000000;
	@%p35 bra 	$L__BB0_31;
	setp.gt.u16 	%p36, %rs6, 6;
	@%p36 bra 	$L__BB0_30;
	or.b32  	%r156, %r225, %r4;
	setp.eq.s32 	%p37, %r156, 0;
	add.s32 	%r157, %r225, %r4;
	setp.gt.u32 	%p38, %r157, 7;
	or.pred  	%p39, %p37, %p38;
	@%p39 bra 	$L__BB0_30;
	add.s32 	%r159, %r158, %r225;
	mul.wide.s32 	%rd18, %r159, 4;
	add.s64 	%rd19, %rd2, %rd18;
	ld.global.nc.f32 	%f154, [%rd19];
$L__BB0_30:
	st.shared.f32 	[%r6+20], %f154;
$L__BB0_31:
	setp.gt.u32 	%p41, %r3, 425;
	or.pred  	%p42, %p28, %p41;
	mov.f32 	%f155, 0f00000000;
	@%p42 bra 	$L__BB0_36;
	setp.gt.u16 	%p43, %rs7, 6;
	@%p43 bra 	$L__BB0_35;
	or.b32  	%r162, %r225, %r4;
	setp.eq.s32 	%p44, %r162, 0;
	add.s32 	%r163, %r225, %r4;
	setp.gt.u32 	%p45, %r163, 7;
	or.pred  	%p46, %p44, %p45;
	@%p46 bra 	$L__BB0_35;
	add.s32 	%r165, %r164, %r225;
	mul.wide.s32 	%rd20, %r165, 4;
	add.s64 	%rd21, %rd2, %rd20;
	ld.global.nc.f32 	%f155, [%rd21];
$L__BB0_35:
	st.shared.f32 	[%r6+24], %f155;
$L__BB0_36:
	setp.gt.u32 	%p47, %r27, 19;
	add.s32 	%r166, %r35, %r225;
	mul.wide.u32 	%rd22, %r166, 4;
	add.s64 	%rd23, %rd1, %rd22;
	ld.global.nc.f32 	%f38, [%rd23];
	st.shared.f32 	[%r15], %f38;
	ld.global.nc.f32 	%f39, [%rd23+12];
	st.shared.f32 	[%r15+4], %f39;
	ld.global.nc.f32 	%f40, [%rd23+24];
	st.shared.f32 	[%r15+8], %f40;
	add.s32 	%r167, %r36, %r225;
	mul.wide.u32 	%rd24, %r167, 4;
	add.s64 	%rd25, %rd1, %rd24;
	ld.global.nc.f32 	%f41, [%rd25];
	st.shared.f32 	[%r15+12], %f41;
	ld.global.nc.f32 	%f42, [%rd25+12];
	st.shared.f32 	[%r15+16], %f42;
	ld.global.nc.f32 	%f43, [%rd25+24];
	st.shared.f32 	[%r15+20], %f43;
	add.s32 	%r168, %r37, %r225;
	mul.wide.u32 	%rd26, %r168, 4;
	add.s64 	%rd27, %rd1, %rd26;
	ld.global.nc.f32 	%f44, [%rd27];
	st.shared.f32 	[%r15+24], %f44;
	ld.global.nc.f32 	%f45, [%rd27+12];
	st.shared.f32 	[%r15+28], %f45;
	ld.global.nc.f32 	%f46, [%rd27+24];
	st.shared.f32 	[%r15+32], %f46;
	add.s32 	%r169, %r38, %r225;
	mul.wide.u32 	%rd28, %r169, 4;
	add.s64 	%rd29, %rd1, %rd28;
	ld.global.nc.f32 	%f47, [%rd29];
	st.shared.f32 	[%r15+36], %f47;
	ld.global.nc.f32 	%f48, [%rd29+12];
	st.shared.f32 	[%r15+40], %f48;
	ld.global.nc.f32 	%f49, [%rd29+24];
	st.shared.f32 	[%r15+44], %f49;
	add.s32 	%r171, %r170, %r225;
	mul.wide.u32 	%rd30, %r171, 4;
	add.s64 	%rd31, %rd1, %rd30;
	ld.global.nc.f32 	%f50, [%rd31];
	st.shared.f32 	[%r15+48], %f50;
	ld.global.nc.f32 	%f51, [%rd31+12];
	st.shared.f32 	[%r15+52], %f51;
	ld.global.nc.f32 	%f52, [%rd31+24];
	st.shared.f32 	[%r15+56], %f52;
	add.s32 	%r172, %r39, %r225;
	mul.wide.u32 	%rd32, %r172, 4;
	add.s64 	%rd33, %rd1, %rd32;
	ld.global.nc.f32 	%f53, [%rd33];
	st.shared.f32 	[%r15+60], %f53;
	ld.global.nc.f32 	%f54, [%rd33+12];
	st.shared.f32 	[%r15+64], %f54;
	ld.global.nc.f32 	%f55, [%rd33+24];
	st.shared.f32 	[%r15+68], %f55;
	add.s32 	%r174, %r173, %r225;
	mul.wide.u32 	%rd34, %r174, 4;
	add.s64 	%rd35, %rd1, %rd34;
	ld.global.nc.f32 	%f56, [%rd35];
	st.shared.f32 	[%r15+72], %f56;
	ld.global.nc.f32 	%f57, [%rd35+12];
	st.shared.f32 	[%r15+76], %f57;
	ld.global.nc.f32 	%f58, [%rd35+24];
	st.shared.f32 	[%r15+80], %f58;
	add.s32 	%r176, %r175, %r225;
	mul.wide.u32 	%rd36, %r176, 4;
	add.s64 	%rd37, %rd1, %rd36;
	ld.global.nc.f32 	%f59, [%rd37];
	st.shared.f32 	[%r15+84], %f59;
	ld.global.nc.f32 	%f60, [%rd37+12];
	st.shared.f32 	[%r15+88], %f60;
	ld.global.nc.f32 	%f61, [%rd37+24];
	st.shared.f32 	[%r15+92], %f61;
	add.s32 	%r178, %r177, %r225;
	mul.wide.u32 	%rd38, %r178, 4;
	add.s64 	%rd39, %rd1, %rd38;
	ld.global.nc.f32 	%f62, [%rd39];
	st.shared.f32 	[%r15+96], %f62;
	ld.global.nc.f32 	%f63, [%rd39+12];
	st.shared.f32 	[%r15+100], %f63;
	ld.global.nc.f32 	%f64, [%rd39+24];
	st.shared.f32 	[%r15+104], %f64;
	add.s32 	%r179, %r40, %r225;
	mul.wide.u32 	%rd40, %r179, 4;
	add.s64 	%rd41, %rd1, %rd40;
	ld.global.nc.f32 	%f65, [%rd41];
	st.shared.f32 	[%r15+108], %f65;
	ld.global.nc.f32 	%f66, [%rd41+12];
	st.shared.f32 	[%r15+112], %f66;
	ld.global.nc.f32 	%f67, [%rd41+24];
	st.shared.f32 	[%r15+116], %f67;
	add.s32 	%r180, %r41, %r225;
	mul.wide.u32 	%rd42, %r180, 4;
	add.s64 	%rd43, %rd1, %rd42;
	ld.global.nc.f32 	%f68, [%rd43];
	st.shared.f32 	[%r15+120], %f68;
	ld.global.nc.f32 	%f69, [%rd43+12];
	st.shared.f32 	[%r15+124], %f69;
	ld.global.nc.f32 	%f70, [%rd43+24];
	st.shared.f32 	[%r15+128], %f70;
	add.s32 	%r181, %r42, %r225;
	mul.wide.u32 	%rd44, %r181, 4;
	add.s64 	%rd45, %rd1, %rd44;
	ld.global.nc.f32 	%f71, [%rd45];
	st.shared.f32 	[%r15+132], %f71;
	ld.global.nc.f32 	%f72, [%rd45+12];
	st.shared.f32 	[%r15+136], %f72;
	ld.global.nc.f32 	%f73, [%rd45+24];
	st.shared.f32 	[%r15+140], %f73;
	@%p47 bra 	$L__BB0_43;
	mul.lo.s32 	%r183, %r149, 14;
	mad.lo.s32 	%r184, %r1, 96, %r183;
	setp.gt.u32 	%p48, %r184, 947;
	setp.lt.u32 	%p49, %r149, 6;
	mul.lo.s32 	%r185, %r149, 42;
	mad.lo.s32 	%r186, %r1, 288, %r185;
	setp.lt.u32 	%p50, %r186, 2844;
	and.pred  	%p51, %p49, %p50;
	not.pred 	%p53, %p51;
	or.pred  	%p54, %p48, %p53;
	@%p54 bra 	$L__BB0_39;
	cvt.u32.u16 	%r187, %rs8;
	add.s32 	%r188, %r28, %r187;
	add.s32 	%r189, %r188, %r34;
	add.s32 	%r190, %r189, %r225;
	mul.wide.u32 	%rd46, %r190, 4;
	add.s64 	%rd47, %rd1, %rd46;
	ld.global.nc.f32 	%f74, [%rd47];
	st.shared.f32 	[%r15+144], %f74;
$L__BB0_39:
	cvt.u64.u16 	%rd48, %rs8;
	cvt.u64.u32 	%rd49, %r28;
	cvt.u64.u32 	%rd50, %r34;
	add.s64 	%rd51, %rd49, %rd48;
	cvt.u64.u32 	%rd52, %r225;
	add.s64 	%rd53, %rd51, %rd50;
	add.s64 	%rd54, %rd53, %rd52;
	shl.b64 	%rd55, %rd54, 2;
	add.s64 	%rd3, %rd1, %rd55;
	setp.gt.u32 	%p55, %r184, 947;
	setp.lt.u32 	%p56, %r149, 6;
	mul.lo.s32 	%r194, %r149, 42;
	mad.lo.s32 	%r195, %r1, 288, %r194;
	setp.lt.u32 	%p57, %r195, 2843;
	and.pred  	%p58, %p56, %p57;
	not.pred 	%p60, %p58;
	or.pred  	%p61, %p55, %p60;
	@%p61 bra 	$L__BB0_41;
	ld.global.nc.f32 	%f75, [%rd3+12];
	st.shared.f32 	[%r15+148], %f75;
$L__BB0_41:
	mul.lo.s32 	%r197, %r149, 14;
	mad.lo.s32 	%r198, %r1, 96, %r197;
	setp.gt.u32 	%p62, %r198, 947;
	setp.lt.u32 	%p63, %r149, 6;
	setp.lt.u32 	%p64, %r195, 2842;
	and.pred  	%p65, %p63, %p64;
	not.pred 	%p67, %p65;
	or.pred  	%p68, %p62, %p67;
	@%p68 bra 	$L__BB0_43;
	ld.global.nc.f32 	%f76, [%rd3+24];
	st.shared.f32 	[%r15+152], %f76;
$L__BB0_43:
	setp.gt.u32 	%p69, %r29, 19;
	@%p69 bra 	$L__BB0_50;
	mul.lo.s32 	%r202, %r149, 14;
	mad.lo.s32 	%r203, %r1, 96, %r202;
	setp.gt.u32 	%p70, %r203, 946;
	setp.lt.u32 	%p71, %r149, 6;
	mul.lo.s32 	%r204, %r149, 42;
	mad.lo.s32 	%r205, %r1, 288, %r204;
	setp.lt.u32 	%p72, %r205, 2841;
	and.pred  	%p73, %p71, %p72;
	not.pred 	%p75, %p73;
	or.pred  	%p76, %p70, %p75;
	@%p76 bra 	$L__BB0_46;
	cvt.u32.u16 	%r206, %rs9;
	add.s32 	%r207, %r30, %r206;
	add.s32 	%r208, %r207, %r34;
	add.s32 	%r209, %r208, %r225;
	mul.wide.u32 	%rd56, %r209, 4;
	add.s64 	%rd57, %rd1, %rd56;
	ld.global.nc.f32 	%f77, [%rd57];
	st.shared.f32 	[%r15+156], %f77;
$L__BB0_46:
	cvt.u64.u16 	%rd58, %rs9;
	cvt.u64.u32 	%rd59, %r30;
	cvt.u64.u32 	%rd60, %r34;
	add.s64 	%rd61, %rd59, %rd58;
	cvt.u64.u32 	%rd62, %r225;
	add.s64 	%rd63, %rd61, %rd60;
	add.s64 	%rd64, %rd63, %rd62;
	shl.b64 	%rd65, %rd64, 2;
	add.s64 	%rd4, %rd1, %rd65;
	setp.gt.u32 	%p77, %r203, 946;
	setp.lt.u32 	%p78, %r149, 6;
	setp.lt.u32 	%p79, %r205, 2840;
	and.pred  	%p80, %p78, %p79;
	not.pred 	%p82, %p80;
	or.pred  	%p83, %p77, %p82;
	@%p83 bra 	$L__BB0_48;
	ld.global.nc.f32 	%f78, [%rd4+12];
	st.shared.f32 	[%r15+160], %f78;
$L__BB0_48:
	mul.lo.s32 	%r216, %r149, 14;
	mad.lo.s32 	%r217, %r1, 96, %r216;
	setp.gt.u32 	%p84, %r217, 946;
	setp.lt.u32 	%p85, %r149, 6;
	mul.lo.s32 	%r218, %r149, 42;
	mad.lo.s32 	%r219, %r1, 288, %r218;
	setp.lt.u32 	%p86, %r219, 2839;
	and.pred  	%p87, %p85, %p86;
	not.pred 	%p89, %p87;
	or.pred  	%p90, %p84, %p89;
	@%p90 bra 	$L__BB0_50;
	ld.global.nc.f32 	%f79, [%rd4+24];
	st.shared.f32 	[%r15+164], %f79;
$L__BB0_50:
	bar.sync 	0;
	mov.b32 	%r228, 72;
	mov.u32 	%r226, %r32;
	mov.u32 	%r227, %r31;
$L__BB0_51:
	ld.shared.f32 	%f80, [%r227+-72];
	ld.shared.f32 	%f81, [%r227+-68];
	ld.shared.f32 	%f82, [%r227+-64];
	ld.shared.f32 	%f83, [%r227+-36];
	ld.shared.f32 	%f84, [%r227+-32];
	ld.shared.f32 	%f85, [%r227+-28];
	ld.shared.f32 	%f86, [%r226+-620];
	ld.shared.f32 	%f87, [%r226+-616];
	ld.shared.f32 	%f88, [%r226+-612];
	ld.shared.f32 	%f89, [%r226+-608];
	ld.shared.f32 	%f90, [%r226+-604];
	ld.shared.f32 	%f91, [%r226+-600];
	ld.shared.f32 	%f92, [%r226+-44];
	ld.shared.f32 	%f93, [%r226+-40];
	ld.shared.f32 	%f94, [%r226+-36];
	ld.shared.f32 	%f95, [%r226+-32];
	ld.shared.f32 	%f96, [%r226+-28];
	ld.shared.f32 	%f97, [%r226+-24];
	fma.rn.f32 	%f98, %f80, %f86, %f157;
	fma.rn.f32 	%f99, %f80, %f92, %f156;
	fma.rn.f32 	%f100, %f81, %f87, %f98;
	fma.rn.f32 	%f101, %f81, %f93, %f99;
	fma.rn.f32 	%f102, %f82, %f88, %f100;
	fma.rn.f32 	%f103, %f82, %f94, %f101;
	fma.rn.f32 	%f104, %f83, %f89, %f102;
	fma.rn.f32 	%f105, %f83, %f95, %f103;
	fma.rn.f32 	%f106, %f84, %f90, %f104;
	fma.rn.f32 	%f107, %f84, %f96, %f105;
	fma.rn.f32 	%f108, %f85, %f91, %f106;
	fma.rn.f32 	%f109, %f85, %f97, %f107;
	ld.shared.f32 	%f110, [%r227];
	ld.shared.f32 	%f111, [%r227+4];
	ld.shared.f32 	%f112, [%r227+8];
	ld.shared.f32 	%f113, [%r227+36];
	ld.shared.f32 	%f114, [%r227+40];
	ld.shared.f32 	%f115, [%r227+44];
	ld.shared.f32 	%f116, [%r226+-596];
	ld.shared.f32 	%f117, [%r226+-592];
	ld.shared.f32 	%f118, [%r226+-588];
	ld.shared.f32 	%f119, [%r226+-584];
	ld.shared.f32 	%f120, [%r226+-580];
	ld.shared.f32 	%f121, [%r226+-576];
	ld.shared.f32 	%f122, [%r226+-20];
	ld.shared.f32 	%f123, [%r226+-16];
	ld.shared.f32 	%f124, [%r226+-12];
	ld.shared.f32 	%f125, [%r226+-8];
	ld.shared.f32 	%f126, [%r226+-4];
	ld.shared.f32 	%f127, [%r226];
	fma.rn.f32 	%f128, %f110, %f116, %f108;
	fma.rn.f32 	%f129, %f110, %f122, %f109;
	fma.rn.f32 	%f130, %f111, %f117, %f128;
	fma.rn.f32 	%f131, %f111, %f123, %f129;
	fma.rn.f32 	%f132, %f112, %f118, %f130;
	fma.rn.f32 	%f133, %f112, %f124, %f131;
	fma.rn.f32 	%f134, %f113, %f119, %f132;
	fma.rn.f32 	%f135, %f113, %f125, %f133;
	fma.rn.f32 	%f136, %f114, %f120, %f134;
	fma.rn.f32 	%f137, %f114, %f126, %f135;
	fma.rn.f32 	%f157, %f115, %f121, %f136;
	fma.rn.f32 	%f156, %f115, %f127, %f137;
	add.s32 	%r228, %r228, 144;
	add.s32 	%r227, %r227, 144;
	add.s32 	%r226, %r226, 48;
	setp.ne.s32 	%p91, %r228, 1800;
	@%p91 bra 	$L__BB0_51;
	add.s32 	%r225, %r225, 1;
	setp.ne.s32 	%p92, %r225, 3;
	@%p92 bra 	$L__BB0_2;
	add.s32 	%r224, %r224, 1;
	setp.ne.s32 	%p93, %r224, 4;
	@%p93 bra 	$L__BB0_1;
	ld.param.u64 	%rd69, [default_function_kernel0_param_2];
	cvta.to.global.u64 	%rd66, %rd69;
	mad.lo.s32 	%r221, %r1, 98, %r4;
	mad.lo.s32 	%r222, %r13, 980, %r221;
	add.s32 	%r223, %r222, %r2;
	mul.wide.u32 	%rd67, %r223, 4;
	add.s64 	%rd68, %rd66, %rd67;
	st.global.f32 	[%rd68], %f157;
	st.global.f32 	[%rd68+196], %f156;
	ret;

}


// ===== COMPILED SASS (sm_100) =====

	.target	sm_100

	.elftype	@"ET_EXEC"


//--------------------- .note.nv.tkinfo           --------------------------
	.section	.note.nv.tkinfo,"",@"SHT_NOTE"
	.sectionflags	@"SHF_NOTE_NV_TKINFO"
	.tkinfo
        /*0018*/ 	.word	0x00000002
        /*0030*/ 	.string	""
        /*0030*/ 	.string	"ptxas"
        /*0030*/ 	.string	"Cuda compilation tools, release 13.0, V13.0.88"
        /*0030*/ 	.string	"Build cuda_13.0.r13.0/compiler.36424714_0"
        /*0030*/ 	.string	"-arch sm_100 -m 64 "



//--------------------- .note.nv.cuinfo           --------------------------
	.section	.note.nv.cuinfo,"",@"SHT_NOTE"
	.sectionflags	@"SHF_NOTE_NV_CUINFO"
        /*0018*/ 	.short	0x0002
        /*001a*/ 	.short	0x0064
        /*001c*/ 	.short	0x0082
	.zero		2


//--------------------- .nv.info                  --------------------------
	.section	.nv.info,"",@"SHT_CUDA_INFO"
	.align	4


	//----- nvinfo : EIATTR_REGCOUNT
	.align		4
        /*0000*/ 	.byte	0x04, 0x2f
        /*0002*/ 	.short	(.L_1 - .L_0)
	.align		4
.L_0:
        /*0004*/ 	.word	index@(default_function_kernel0)
        /*0008*/ 	.word	0x00000038


	//----- nvinfo : EIATTR_FRAME_SIZE
	.align		4
.L_1:
        /*000c*/ 	.byte	0x04, 0x11
        /*000e*/ 	.short	(.L_3 - .L_2)
	.align		4
.L_2:
        /*0010*/ 	.word	index@(default_function_kernel0)
        /*0014*/ 	.word	0x00000000


	//----- nvinfo : EIATTR_MIN_STACK_SIZE
	.align		4
.L_3:
        /*0018*/ 	.byte	0x04, 0x12
        /*001a*/ 	.short	(.L_5 - .L_4)
	.align		4
.L_4:
        /*001c*/ 	.word	index@(default_function_kernel0)
        /*0020*/ 	.word	0x00000000
.L_5:


//--------------------- .nv.compat                --------------------------
	.section	.nv.compat,"",@"SHT_CUDA_COMPAT_INFO"
	.align	4
        /*0000*/ 	.byte	0x02, 0x09, 0x00, 0x00, 0x02, 0x02, 0x01, 0x00, 0x02, 0x05, 0x05, 0x00, 0x03, 0x07, 0x01, 0x01
        /*0010*/ 	.byte	0x02, 0x03, 0x00, 0x00, 0x02, 0x06, 0x01, 0x00, 0x04, 0x0b, 0x08, 0x00, 0x09, 0x00, 0x00, 0x00
        /*0020*/ 	.byte	0x00, 0x00, 0x00, 0x00


//--------------------- .nv.info.default_function_kernel0 --------------------------
	.section	.nv.info.default_function_kernel0,"",@"SHT_CUDA_INFO"
	.sectionflags	@""
	.align	4


	//----- nvinfo : EIATTR_CUDA_API_VERSION
	.align		4
        /*0000*/ 	.byte	0x04, 0x37
        /*0002*/ 	.short	(.L_7 - .L_6)
.L_6:
        /*0004*/ 	.word	0x00000082


	//----- nvinfo : EIATTR_KPARAM_INFO
	.align		4
.L_7:
        /*0008*/ 	.byte	0x04, 0x17
        /*000a*/ 	.short	(.L_9 - .L_8)
.L_8:
        /*000c*/ 	.word	0x00000000
        /*0010*/ 	.short	0x0002
        /*0012*/ 	.short	0x0010
        /*0014*/ 	.byte	0x00, 0xf5, 0x21, 0x00


	//----- nvinfo : EIATTR_KPARAM_INFO
	.align		4
.L_9:
        /*0018*/ 	.byte	0x04, 0x17
        /*001a*/ 	.short	(.L_11 - .L_10)
.L_10:
        /*001c*/ 	.word	0x00000000
        /*0020*/ 	.short	0x0001
        /*0022*/ 	.short	0x0008
        /*0024*/ 	.byte	0x00, 0xf5, 0x21, 0x00


	//----- nvinfo : EIATTR_KPARAM_INFO
	.align		4
.L_11:
        /*0028*/ 	.byte	0x04, 0x17
        /*002a*/ 	.short	(.L_13 - .L_12)
.L_12:
        /*002c*/ 	.word	0x00000000
        /*0030*/ 	.short	0x0000
        /*0032*/ 	.short	0x0000
        /*0034*/ 	.byte	0x00, 0xf5, 0x21, 0x00


	//----- nvinfo : EIATTR_SPARSE_MMA_MASK
	.align		4
.L_13:
        /*0038*/ 	.byte	0x03, 0x50
        /*003a*/ 	.short	0x0000


	//----- nvinfo : EIATTR_MAXREG_COUNT
	.align		4
        /*003c*/ 	.byte	0x03, 0x1b
        /*003e*/ 	.short	0x00ff


	//----- nvinfo : EIATTR_NUM_BARRIERS
	.align		4
        /*0040*/ 	.byte	0x02, 0x4c
        /*0042*/ 	.byte	0x01
	.zero		1


	//----- nvinfo : EIATTR_MERCURY_ISA_VERSION
	.align		4
        /*0044*/ 	.byte	0x03, 0x5f
        /*0046*/ 	.short	0x0101


	//----- nvinfo : EIATTR_VRC_CTA_INIT_COUNT
	.align		4
        /*0048*/ 	.byte	0x02, 0x4a
	.zero		1
	.zero		1


	//----- nvinfo : EIATTR_EXIT_INSTR_OFFSETS
	.align		4
        /*004c*/ 	.byte	0x04, 0x1c
        /*004e*/ 	.short	(.L_15 - .L_14)


	//   ....[0]....
.L_14:
        /*0050*/ 	.word	0x00003190


	//----- nvinfo : EIATTR_CRS_STACK_SIZE
	.align		4
.L_15:
        /*0054*/ 	.byte	0x04, 0x1e
        /*0056*/ 	.short	(.L_17 - .L_16)
.L_16:
        /*0058*/ 	.word	0x00000000


	//----- nvinfo : EIATTR_CBANK_PARAM_SIZE
	.align		4
.L_17:
        /*005c*/ 	.byte	0x03, 0x19
        /*005e*/ 	.short	0x0018


	//----- nvinfo : EIATTR_PARAM_CBANK
	.align		4
        /*0060*/ 	.byte	0x04, 0x0a
        /*0062*/ 	.short	(.L_19 - .L_18)
	.align		4
.L_18:
        /*0064*/ 	.word	index@(.nv.constant0.default_function_kernel0)
        /*0068*/ 	.short	0x0380
        /*006a*/ 	.short	0x0018


	//----- nvinfo : EIATTR_SW_WAR
	.align		4
.L_19:
        /*006c*/ 	.byte	0x04, 0x36
        /*006e*/ 	.short	(.L_21 - .L_20)
.L_20:
        /*0070*/ 	.word	0x00000008
.L_21:


//--------------------- .nv.callgraph             --------------------------
	.section	.nv.callgraph,"",@"SHT_CUDA_CALLGRAPH"
	.align	4
	.sectionentsize	8
	.align		4
        /*0000*/ 	.word	0x00000000
	.align		4
        /*0004*/ 	.word	0xffffffff
	.align		4
        /*0008*/ 	.word	0x00000000
	.align		4
        /*000c*/ 	.word	0xfffffffe
	.align		4
        /*0010*/ 	.word	0x00000000
	.align		4
        /*0014*/ 	.word	0xfffffffd
	.align		4
        /*0018*/ 	.word	0x00000000
	.align		4
        /*001c*/ 	.word	0xfffffffc


//--------------------- .text.default_function_kernel0 --------------------------
	.section	.text.default_function_kernel0,"ax",@progbits
	.align	128
        .global         default_function_kernel0
        .type           default_function_kernel0,@function
        .size           default_function_kernel0,(.L_x_34 - default_function_kernel0)
        .other          default_function_kernel0,@"STO_CUDA_ENTRY STV_DEFAULT"
default_function_kernel0:
.text.default_function_kernel0:
[----:B------:R-:W-:Y:S01]  /*0000*/  LDC R1, c[0x0][0x37c] ;  /* 0x0000df00ff017b82 */ /* 0x000fe20000000800 */
[----:B------:R-:W0:Y:S01]  /*0010*/  S2R R8, SR_TID.Y ;  /* 0x0000000000087919 */ /* 0x000e220000002200 */
[----:B------:R-:W-:Y:S01]  /*0020*/  MOV R47, 0x400 ;  /* 0x00000400002f7802 */ /* 0x000fe20000000f00 */
[----:B------:R-:W-:Y:S01]  /*0030*/  HFMA2 R38, -RZ, RZ, 0, 0 ;  /* 0x00000000ff267431 */ /* 0x000fe200000001ff */
[----:B------:R-:W-:Y:S01]  /*0040*/  CS2R R36, SRZ ;  /* 0x0000000000247805 */ /* 0x000fe2000001ff00 */
[----:B------:R-:W1:Y:S01]  /*0050*/  S2R R0, SR_TID.Z ;  /* 0x0000000000007919 */ /* 0x000e620000002300 */
[----:B------:R-:W-:Y:S01]  /*0060*/  IADD3 R7, PT, PT, R47, 0x6c0, RZ ;  /* 0x000006c02f077810 */ /* 0x000fe20007ffe0ff */
[----:B------:R-:W2:Y:S01]  /*0070*/  LDCU.64 UR6, c[0x0][0x358] ;  /* 0x00006b00ff0677ac */ /* 0x000ea20008000a00 */
[----:B------:R-:W3:Y:S01]  /*0080*/  S2R R10, SR_CgaCtaId ;  /* 0x00000000000a7919 */ /* 0x000ee20000008800 */
[C---:B0-----:R-:W-:Y:S01]  /*0090*/  IMAD R3, R8.reuse, 0x7, RZ ;  /* 0x0000000708037824 */ /* 0x041fe200078e02ff */
[----:B------:R-:W-:-:S02]  /*00a0*/  PRMT R13, R8, 0x9910, RZ ;  /* 0x00009910080d7816 */ /* 0x000fc400000000ff */
[----:B------:R-:W-:Y:S01]  /*00b0*/  ISETP.GE.U32.AND P6, PT, R8, 0x6, PT ;  /* 0x000000060800780c */ /* 0x000fe20003fc6070 */
[----:B-1----:R-:W-:Y:S02]  /*00c0*/  IMAD R48, R0, 0x2c, R3 ;  /* 0x0000002c00307824 */ /* 0x002fe400078e0203 */
[----:B------:R-:W-:Y:S02]  /*00d0*/  IMAD R13, R13, 0xe, RZ ;  /* 0x0000000e0d0d7824 */ /* 0x000fe400078e02ff */
[----:B------:R-:W-:Y:S01]  /*00e0*/  VIADD R4, R48, 0x1 ;  /* 0x0000000130047836 */ /* 0x000fe20000000000 */
[----:B---3--:R-:W-:Y:S01]  /*00f0*/  LEA R47, R10, R47, 0x18 ;  /* 0x0000002f0a2f7211 */ /* 0x008fe200078ec0ff */
[----:B------:R-:W-:Y:S01]  /*0100*/  VIADD R6, R48, 0x2 ;  /* 0x0000000230067836 */ /* 0x000fe20000000000 */
[----:B------:R-:W-:Y:S01]  /*0110*/  LEA R7, R10, R7, 0x18 ;  /* 0x000000070a077211 */ /* 0x000fe200078ec0ff */
[C---:B------:R-:W-:Y:S01]  /*0120*/  VIADD R3, R13.reuse, 0xd ;  /* 0x0000000d0d037836 */ /* 0x040fe20000000000 */
[----:B------:R-:W-:Y:S01]  /*0130*/  LOP3.LUT R2, R4, 0xffff, RZ, 0xc0, !PT ;  /* 0x0000ffff04027812 */ /* 0x000fe200078ec0ff */
[----:B------:R-:W-:Y:S01]  /*0140*/  VIADD R14, R48, 0x4 ;  /* 0x00000004300e7836 */ /* 0x000fe20000000000 */
[----:B------:R-:W-:Y:S01]  /*0150*/  LOP3.LUT R5, R6, 0xffff, RZ, 0xc0, !PT ;  /* 0x0000ffff06057812 */ /* 0x000fe200078ec0ff */
[----:B------:R-:W-:Y:S01]  /*0160*/  VIADD R13, R13, 0xc ;  /* 0x0000000c0d0d7836 */ /* 0x000fe20000000000 */
[----:B------:R-:W-:Y:S01]  /*0170*/  LOP3.LUT R11, R3, 0xffff, RZ, 0xc0, !PT ;  /* 0x0000ffff030b7812 */ /* 0x000fe200078ec0ff */
[----:B------:R-:W-:Y:S01]  /*0180*/  IMAD R2, R2, 0x1c72, RZ ;  /* 0x00001c7202027824 */ /* 0x000fe200078e02ff */
[----:B------:R-:W-:Y:S01]  /*0190*/  LOP3.LUT R15, R14, 0xffff, RZ, 0xc0, !PT ;  /* 0x0000ffff0e0f7812 */ /* 0x000fe200078ec0ff */
[----:B------:R-:W-:Y:S01]  /*01a0*/  IMAD R5, R5, 0x1c72, RZ ;  /* 0x00001c7205057824 */ /* 0x000fe200078e02ff */
[----:B------:R-:W-:Y:S01]  /*01b0*/  LOP3.LUT R18, R13, 0xffff, RZ, 0xc0, !PT ;  /* 0x0000ffff0d127812 */ /* 0x000fe200078ec0ff */
[----:B------:R-:W-:Y:S01]  /*01c0*/  IMAD R10, R11, 0x2aab, RZ ;  /* 0x00002aab0b0a7824 */ /* 0x000fe200078e02ff */
[----:B------:R-:W-:Y:S01]  /*01d0*/  SHF.R.U32.HI R2, RZ, 0x10, R2 ;  /* 0x00000010ff027819 */ /* 0x000fe20000011602 */
[----:B------:R-:W-:Y:S01]  /*01e0*/  IMAD R15, R15, 0x1c72, RZ ;  /* 0x00001c720f0f7824 */ /* 0x000fe200078e02ff */
[----:B------:R-:W-:Y:S01]  /*01f0*/  ISETP.LT.U32.AND P4, PT, R48, 0x1ae, !P6 ;  /* 0x000001ae3000780c */ /* 0x000fe20007781070 */
[----:B------:R-:W-:Y:S01]  /*0200*/  IMAD R18, R18, 0x2aab, RZ ;  /* 0x00002aab12127824 */ /* 0x000fe200078e02ff */
[----:B------:R-:W-:Y:S01]  /*0210*/  PRMT R9, R2, 0x9910, RZ ;  /* 0x0000991002097816 */ /* 0x000fe200000000ff */
[----:B------:R-:W-:Y:S01]  /*0220*/  IMAD R39, R0, 0x480, R7 ;  /* 0x0000048000277824 */ /* 0x000fe200078e0207 */
[----:B------:R-:W-:Y:S01]  /*0230*/  SHF.R.U32.HI R2, RZ, 0x10, R5 ;  /* 0x00000010ff027819 */ /* 0x000fe20000011605 */
[----:B------:R-:W-:Y:S01]  /*0240*/  IMAD R40, R8, 0x4, R47 ;  /* 0x0000000408287824 */ /* 0x000fe200078e022f */
[----:B------:R-:W-:Y:S01]  /*0250*/  SHF.R.U32.HI R45, RZ, 0x13, R18 ;  /* 0x00000013ff2d7819 */ /* 0x000fe20000011612 */
[----:B------:R-:W-:Y:S01]  /*0260*/  IMAD.MOV.U32 R5, RZ, RZ, R9 ;  /* 0x000000ffff057224 */ /* 0x000fe200078e0009 */
[----:B------:R-:W-:Y:S01]  /*0270*/  PRMT R12, R2, 0x9910, RZ ;  /* 0x00009910020c7816 */ /* 0x000fe200000000ff */
[----:B------:R-:W-:Y:S01]  /*0280*/  VIADD R9, R48, 0x3 ;  /* 0x0000000330097836 */ /* 0x000fe20000000000 */
[----:B------:R-:W-:Y:S01]  /*0290*/  PRMT R18, R45, 0x9910, RZ ;  /* 0x000099102d127816 */ /* 0x000fe200000000ff */
[----:B------:R-:W-:Y:S01]  /*02a0*/  IMAD R2, R5, 0x9, RZ ;  /* 0x0000000905027824 */ /* 0x000fe200078e02ff */
[----:B------:R-:W-:Y:S01]  /*02b0*/  SHF.R.U32.HI R5, RZ, 0x13, R10 ;  /* 0x00000013ff057819 */ /* 0x000fe2000001160a */
[----:B------:R-:W-:Y:S01]  /*02c0*/  VIADD R40, R40, 0x48 ;  /* 0x0000004828287836 */ /* 0x000fe20000000000 */
[----:B------:R-:W-:Y:S01]  /*02d0*/  LOP3.LUT R11, R9, 0xffff, RZ, 0xc0, !PT ;  /* 0x0000ffff090b7812 */ /* 0x000fe200078ec0ff */
[----:B------:R-:W-:Y:S01]  /*02e0*/  IMAD.MOV R2, RZ, RZ, -R2 ;  /* 0x000000ffff027224 */ /* 0x000fe200078e0a02 */
[----:B------:R-:W-:Y:S01]  /*02f0*/  MOV R10, R12 ;  /* 0x0000000c000a7202 */ /* 0x000fe20000000f00 */
[----:B------:R-:W-:Y:S01]  /*0300*/  IMAD R16, R0, 0x2, R5 ;  /* 0x0000000200107824 */ /* 0x000fe200078e0205 */
[----:B------:R-:W-:Y:S01]  /*0310*/  ISETP.LT.U32.AND P5, PT, R48, 0x1ad, !P6 ;  /* 0x000001ad3000780c */ /* 0x000fe200077a1070 */
[----:B------:R-:W-:Y:S01]  /*0320*/  IMAD R12, R11, 0x1c72, RZ ;  /* 0x00001c720b0c7824 */ /* 0x000fe200078e02ff */
[----:B------:R-:W-:Y:S01]  /*0330*/  PRMT R11, R2, 0x7710, RZ ;  /* 0x00007710020b7816 */ /* 0x000fe200000000ff */
[----:B------:R-:W-:Y:S01]  /*0340*/  IMAD R2, R10, 0x9, RZ ;  /* 0x000000090a027824 */ /* 0x000fe200078e02ff */
[----:B------:R-:W-:Y:S01]  /*0350*/  ISETP.GT.U32.AND P3, PT, R16, 0x13, PT ;  /* 0x000000131000780c */ /* 0x000fe20003f64070 */
[----:B------:R-:W-:Y:S01]  /*0360*/  VIADD R39, R39, 0x26c ;  /* 0x0000026c27277836 */ /* 0x000fe20000000000 */
[----:B------:R-:W-:Y:S01]  /*0370*/  SHF.R.U32.HI R10, RZ, 0x10, R12 ;  /* 0x00000010ff0a7819 */ /* 0x000fe2000001160c */
[----:B------:R-:W-:Y:S01]  /*0380*/  IMAD.IADD R4, R4, 0x1, R11 ;  /* 0x0000000104047824 */ /* 0x000fe200078e020b */
[----:B------:R-:W-:Y:S01]  /*0390*/  IADD3 R12, PT, PT, RZ, -R2, RZ ;  /* 0x80000002ff0c7210 */ /* 0x000fe20007ffe0ff */
[----:B------:R-:W-:Y:S01]  /*03a0*/  VIADD R11, R48, 0x5 ;  /* 0x00000005300b7836 */ /* 0x000fe20000000000 */
[----:B------:R-:W-:Y:S01]  /*03b0*/  SHF.R.U32.HI R2, RZ, 0x10, R15 ;  /* 0x00000010ff027819 */ /* 0x000fe2000001160f */
[----:B------:R-:W-:Y:S01]  /*03c0*/  VIADD R4, R4, 0xffffffff ;  /* 0xffffffff04047836 */ /* 0x000fe20000000000 */
[----:B------:R-:W-:-:S02]  /*03d0*/  PRMT R10, R10, 0x9910, RZ ;  /* 0x000099100a0a7816 */ /* 0x000fc400000000ff */
[----:B------:R-:W-:Y:S01]  /*03e0*/  PRMT R15, R12, 0x7710, RZ ;  /* 0x000077100c0f7816 */ /* 0x000fe200000000ff */
[----:B------:R-:W-:Y:S01]  /*03f0*/  VIADD R12, R48, 0x6 ;  /* 0x00000006300c7836 */ /* 0x000fe20000000000 */
[----:B------:R-:W-:Y:S01]  /*0400*/  PRMT R16, R2, 0x9910, RZ ;  /* 0x0000991002107816 */ /* 0x000fe200000000ff */
[----:B------:R-:W-:Y:S01]  /*0410*/  IMAD.MOV.U32 R2, RZ, RZ, R10 ;  /* 0x000000ffff027224 */ /* 0x000fe200078e000a */
[----:B------:R-:W-:Y:S02]  /*0420*/  IADD3 R6, PT, PT, R6, R15, RZ ;  /* 0x0000000f06067210 */ /* 0x000fe40007ffe0ff */
[----:B------:R-:W-:Y:S01]  /*0430*/  LOP3.LUT R15, R11, 0xffff, RZ, 0xc0, !PT ;  /* 0x0000ffff0b0f7812 */ /* 0x000fe200078ec0ff */
[----:B------:R-:W-:Y:S01]  /*0440*/  IMAD.MOV.U32 R10, RZ, RZ, R16 ;  /* 0x000000ffff0a7224 */ /* 0x000fe200078e0010 */
[----:B------:R-:W-:Y:S01]  /*0450*/  LOP3.LUT R16, R12, 0xffff, RZ, 0xc0, !PT ;  /* 0x0000ffff0c107812 */ /* 0x000fe200078ec0ff */
[----:B------:R-:W-:Y:S01]  /*0460*/  IMAD R2, R2, 0x9, RZ ;  /* 0x0000000902027824 */ /* 0x000fe200078e02ff */
[----:B------:R-:W-:Y:S01]  /*0470*/  IADD3 R6, PT, PT, R6, -0x1, RZ ;  /* 0xffffffff06067810 */ /* 0x000fe20007ffe0ff */
[----:B------:R-:W-:Y:S01]  /*0480*/  IMAD R10, R10, 0x9, RZ ;  /* 0x000000090a0a7824 */ /* 0x000fe200078e02ff */
[----:B------:R-:W-:Y:S01]  /*0490*/  LOP3.LUT R34, R4, 0xffff, RZ, 0xc0, !PT ;  /* 0x0000ffff04227812 */ /* 0x000fe200078ec0ff */
[----:B------:R-:W-:Y:S01]  /*04a0*/  IMAD R15, R15, 0x1c72, RZ ;  /* 0x00001c720f0f7824 */ /* 0x000fe200078e02ff */
[----:B------:R-:W-:Y:S01]  /*04b0*/  ISETP.LT.U32.AND P6, PT, R48, 0x1ab, !P6 ;  /* 0x000001ab3000780c */ /* 0x000fe200077c1070 */
[----:B------:R-:W-:Y:S01]  /*04c0*/  IMAD.MOV R17, RZ, RZ, -R2 ;  /* 0x000000ffff117224 */ /* 0x000fe200078e0a02 */
[----:B------:R-:W-:Y:S01]  /*04d0*/  IADD3 R19, PT, PT, RZ, -R10, RZ ;  /* 0x8000000aff137210 */ /* 0x000fe20007ffe0ff */
[----:B------:R-:W-:Y:S01]  /*04e0*/  IMAD R16, R16, 0x1c72, RZ ;  /* 0x00001c7210107824 */ /* 0x000fe200078e02ff */
[----:B------:R-:W-:-:S02]  /*04f0*/  SHF.R.U32.HI R2, RZ, 0x10, R15 ;  /* 0x00000010ff027819 */ /* 0x000fc4000001160f */
[----:B------:R-:W-:Y:S02]  /*0500*/  PRMT R10, R17, 0x7710, RZ ;  /* 0x00007710110a7816 */ /* 0x000fe400000000ff */
[----:B------:R-:W-:Y:S02]  /*0510*/  PRMT R17, R19, 0x7710, RZ ;  /* 0x0000771013117816 */ /* 0x000fe400000000ff */
[----:B------:R-:W-:Y:S01]  /*0520*/  PRMT R2, R2, 0x9910, RZ ;  /* 0x0000991002027816 */ /* 0x000fe200000000ff */
[----:B------:R-:W-:Y:S01]  /*0530*/  IMAD.IADD R9, R9, 0x1, R10 ;  /* 0x0000000109097824 */ /* 0x000fe200078e020a */
[----:B------:R-:W-:Y:S01]  /*0540*/  SHF.R.U32.HI R15, RZ, 0x10, R16 ;  /* 0x00000010ff0f7819 */ /* 0x000fe20000011610 */
[----:B------:R-:W-:Y:S01]  /*0550*/  IMAD.IADD R10, R14, 0x1, R17 ;  /* 0x000000010e0a7824 */ /* 0x000fe200078e0211 */
[----:B------:R-:W-:Y:S01]  /*0560*/  PRMT R16, R5, 0x9910, RZ ;  /* 0x0000991005107816 */ /* 0x000fe200000000ff */
[----:B------:R-:W-:Y:S01]  /*0570*/  IMAD.MOV.U32 R14, RZ, RZ, R2 ;  /* 0x000000ffff0e7224 */ /* 0x000fe200078e0002 */
[----:B------:R-:W-:Y:S01]  /*0580*/  LOP3.LUT R17, R48, 0xffff, RZ, 0xc0, !PT ;  /* 0x0000ffff30117812 */ /* 0x000fe200078ec0ff */
[----:B------:R-:W0:Y:S01]  /*0590*/  S2R R2, SR_CTAID.Z ;  /* 0x0000000000027919 */ /* 0x000e220000002700 */
[----:B------:R-:W-:Y:S01]  /*05a0*/  PRMT R15, R15, 0x9910, RZ ;  /* 0x000099100f0f7816 */ /* 0x000fe200000000ff */
[----:B------:R-:W-:Y:S01]  /*05b0*/  IMAD R14, R14, 0x9, RZ ;  /* 0x000000090e0e7824 */ /* 0x000fe200078e02ff */
[----:B------:R-:W-:Y:S01]  /*05c0*/  LEA R47, R48, R47, 0x2 ;  /* 0x0000002f302f7211 */ /* 0x000fe200078e10ff */
[----:B------:R-:W-:Y:S01]  /*05d0*/  IMAD R16, R16, 0x30, RZ ;  /* 0x0000003010107824 */ /* 0x000fe200078e02ff */
[----:B------:R-:W-:Y:S01]  /*05e0*/  LOP3.LUT R33, R6, 0xffff, RZ, 0xc0, !PT ;  /* 0x0000ffff06217812 */ /* 0x000fe200078ec0ff */
[----:B------:R-:W-:Y:S01]  /*05f0*/  IMAD R17, R17, 0x1c72, RZ ;  /* 0x00001c7211117824 */ /* 0x000fe200078e02ff */
[----:B------:R-:W-:Y:S01]  /*0600*/  IADD3 R19, PT, PT, RZ, -R14, RZ ;  /* 0x8000000eff137210 */ /* 0x000fe20007ffe0ff */
[----:B------:R-:W-:-:S02]  /*0610*/  IMAD R14, R18, 0x30, RZ ;  /* 0x00000030120e7824 */ /* 0x000fc400078e02ff */
[----:B------:R-:W-:Y:S01]  /*0620*/  IMAD.MOV R18, RZ, RZ, -R16 ;  /* 0x000000ffff127224 */ /* 0x000fe200078e0a10 */
[----:B------:R-:W-:Y:S01]  /*0630*/  PRMT R16, R19, 0x7710, RZ ;  /* 0x0000771013107816 */ /* 0x000fe200000000ff */
[----:B------:R-:W-:Y:S02]  /*0640*/  IMAD.MOV R19, RZ, RZ, -R14 ;  /* 0x000000ffff137224 */ /* 0x000fe400078e0a0e */
[----:B------:R-:W-:Y:S01]  /*0650*/  IMAD R15, R15, 0x9, RZ ;  /* 0x000000090f0f7824 */ /* 0x000fe200078e02ff */
[----:B------:R-:W-:Y:S01]  /*0660*/  IADD3 R14, PT, PT, R11, R16, RZ ;  /* 0x000000100b0e7210 */ /* 0x000fe20007ffe0ff */
[----:B------:R-:W-:Y:S01]  /*0670*/  VIADD R9, R9, 0xffffffff ;  /* 0xffffffff09097836 */ /* 0x000fe20000000000 */
[----:B------:R-:W-:Y:S01]  /*0680*/  PRMT R16, R19, 0x7710, RZ ;  /* 0x0000771013107816 */ /* 0x000fe200000000ff */
[----:B------:R-:W-:Y:S01]  /*0690*/  IMAD.MOV R15, RZ, RZ, -R15 ;  /* 0x000000ffff0f7224 */ /* 0x000fe200078e0a0f */
[----:B------:R-:W-:Y:S01]  /*06a0*/  SHF.R.U32.HI R11, RZ, 0x10, R17 ;  /* 0x00000010ff0b7819 */ /* 0x000fe20000011611 */
[----:B------:R-:W-:Y:S01]  /*06b0*/  VIADD R10, R10, 0xffffffff ;  /* 0xffffffff0a0a7836 */ /* 0x000fe20000000000 */
[----:B------:R-:W-:Y:S01]  /*06c0*/  PRMT R18, R18, 0x7710, RZ ;  /* 0x0000771012127816 */ /* 0x000fe200000000ff */
[----:B------:R-:W-:Y:S01]  /*06d0*/  IMAD.IADD R13, R13, 0x1, R16 ;  /* 0x000000010d0d7824 */ /* 0x000fe200078e0210 */
[----:B------:R-:W-:Y:S01]  /*06e0*/  PRMT R16, R11, 0x9910, RZ ;  /* 0x000099100b107816 */ /* 0x000fe200000000ff */
[----:B------:R-:W-:Y:S01]  /*06f0*/  IMAD R11, R8, 0x2a, RZ ;  /* 0x0000002a080b7824 */ /* 0x000fe200078e02ff */
[----:B------:R-:W-:-:S02]  /*0700*/  PRMT R15, R15, 0x7710, RZ ;  /* 0x000077100f0f7816 */ /* 0x000fc400000000ff */
[----:B------:R-:W-:Y:S01]  /*0710*/  PRMT R43, R13, 0x9910, RZ ;  /* 0x000099100d2b7816 */ /* 0x000fe200000000ff */
[----:B------:R-:W-:Y:S01]  /*0720*/  IMAD R46, R0, 0x120, R11 ;  /* 0x00000120002e7824 */ /* 0x000fe200078e020b */
[----:B------:R-:W-:Y:S01]  /*0730*/  IADD3 R14, PT, PT, R14, -0x1, RZ ;  /* 0xffffffff0e0e7810 */ /* 0x000fe20007ffe0ff */
[----:B------:R-:W-:Y:S01]  /*0740*/  IMAD R11, R16, 0x9, RZ ;  /* 0x00000009100b7824 */ /* 0x000fe200078e02ff */
[----:B------:R-:W-:Y:S01]  /*0750*/  LOP3.LUT R32, R9, 0xffff, RZ, 0xc0, !PT ;  /* 0x0000ffff09207812 */ /* 0x000fe200078ec0ff */
[----:B------:R-:W-:Y:S01]  /*0760*/  IMAD.IADD R12, R12, 0x1, R15 ;  /* 0x000000010c0c7824 */ /* 0x000fe200078e020f */
[----:B------:R-:W-:Y:S01]  /*0770*/  LOP3.LUT R31, R10, 0xffff, RZ, 0xc0, !PT ;  /* 0x0000ffff0a1f7812 */ /* 0x000fe200078ec0ff */
[----:B------:R-:W-:Y:S01]  /*0780*/  IMAD.IADD R15, R3, 0x1, R18 ;  /* 0x00000001030f7824 */ /* 0x000fe200078e0212 */
[----:B------:R-:W-:Y:S01]  /*0790*/  LOP3.LUT R30, R14, 0xffff, RZ, 0xc0, !PT ;  /* 0x0000ffff0e1e7812 */ /* 0x000fe200078ec0ff */
[----:B------:R-:W1:Y:S01]  /*07a0*/  S2R R3, SR_CTAID.X ;  /* 0x0000000000037919 */ /* 0x000e620000002500 */
[----:B------:R-:W-:-:S02]  /*07b0*/  IMAD.MOV R11, RZ, RZ, -R11 ;  /* 0x000000ffff0b7224 */ /* 0x000fc400078e0a0b */
[----:B------:R-:W-:Y:S01]  /*07c0*/  IMAD R46, R46, 0x4, R7 ;  /* 0x000000042e2e7824 */ /* 0x000fe200078e0207 */
[----:B------:R-:W-:Y:S01]  /*07d0*/  PRMT R41, R15, 0x9910, RZ ;  /* 0x000099100f297816 */ /* 0x000fe200000000ff */
[----:B0-----:R-:W-:Y:S01]  /*07e0*/  IMAD R44, R2, 0xa, R0 ;  /* 0x0000000a022c7824 */ /* 0x001fe200078e0200 */
[----:B------:R-:W-:Y:S01]  /*07f0*/  PRMT R7, R11, 0x7710, RZ ;  /* 0x000077100b077816 */ /* 0x000fe200000000ff */
[----:B------:R-:W-:Y:S02]  /*0800*/  VIADD R12, R12, 0xffffffff ;  /* 0xffffffff0c0c7836 */ /* 0x000fe40000000000 */
[----:B------:R-:W-:Y:S02]  /*0810*/  IMAD R44, R44, 0xd80, RZ ;  /* 0x00000d802c2c7824 */ /* 0x000fe400078e02ff */
[----:B------:R-:W-:Y:S01]  /*0820*/  IMAD.IADD R7, R48, 0x1, R7 ;  /* 0x0000000130077824 */ /* 0x000fe200078e0207 */
[----:B------:R-:W-:Y:S01]  /*0830*/  LOP3.LUT R4, R12, 0xffff, RZ, 0xc0, !PT ;  /* 0x0000ffff0c047812 */ /* 0x000fe200078ec0ff */
[----:B------:R-:W-:-:S02]  /*0840*/  IMAD R42, R5, 0x6c0, R44 ;  /* 0x000006c0052a7824 */ /* 0x000fc400078e022c */
[----:B------:R-:W-:Y:S02]  /*0850*/  VIADD R7, R7, 0xffffffff ;  /* 0xffffffff07077836 */ /* 0x000fe40000000000 */
[----:B------:R-:W-:Y:S01]  /*0860*/  IMAD R44, R45, 0x6c0, R44 ;  /* 0x000006c02d2c7824 */ /* 0x000fe200078e022c */
[----:B------:R-:W-:Y:S01]  /*0870*/  LEA R45, R0, R45, 0x1 ;  /* 0x0000002d002d7211 */ /* 0x000fe200078e08ff */
[----:B------:R-:W-:Y:S01]  /*0880*/  IMAD R41, R41, 0x9, RZ ;  /* 0x0000000929297824 */ /* 0x000fe200078e02ff */
[----:B------:R-:W-:Y:S01]  /*0890*/  LOP3.LUT R35, R7, 0xffff, RZ, 0xc0, !PT ;  /* 0x0000ffff07237812 */ /* 0x000fe200078ec0ff */
[----:B--2---:R-:W-:-:S07]  /*08a0*/  IMAD R43, R43, 0x9, RZ ;  /* 0x000000092b2b7824 */ /* 0x004fce00078e02ff */
.L_x_32:
[C---:B------:R-:W-:Y:S01]  /*08b0*/  IADD3 R7, PT, PT, R48.reuse, 0x2, RZ ;  /* 0x0000000230077810 */ /* 0x040fe20007ffe0ff */
[----:B------:R-:W0:Y:S01]  /*08c0*/  S2R R5, SR_TID.Y ;  /* 0x0000000000057919 */ /* 0x000e220000002200 */
[C---:B------:R-:W-:Y:S01]  /*08d0*/  VIADD R19, R48.reuse, 0x1 ;  /* 0x0000000130137836 */ /* 0x040fe20000000000 */
[C---:B------:R-:W-:Y:S01]  /*08e0*/  IADD3 R22, PT, PT, R48.reuse, 0x4, RZ ;  /* 0x0000000430167810 */ /* 0x040fe20007ffe0ff */
[C---:B------:R-:W-:Y:S01]  /*08f0*/  VIADD R17, R48.reuse, 0x5 ;  /* 0x0000000530117836 */ /* 0x040fe20000000000 */
[----:B------:R-:W-:Y:S01]  /*0900*/  LOP3.LUT R8, R7, 0xffff, RZ, 0xc0, !PT ;  /* 0x0000ffff07087812 */ /* 0x000fe200078ec0ff */
[----:B------:R-:W-:Y:S01]  /*0910*/  VIADD R23, R48, 0x6 ;  /* 0x0000000630177836 */ /* 0x000fe20000000000 */
[----:B------:R-:W-:Y:S01]  /*0920*/  LOP3.LUT R6, R19, 0xffff, RZ, 0xc0, !PT ;  /* 0x0000ffff13067812 */ /* 0x000fe200078ec0ff */
[----:B------:R-:W-:Y:S01]  /*0930*/  UMOV UR4, URZ ;  /* 0x000000ff00047c82 */ /* 0x000fe20008000000 */
[----:B------:R-:W-:Y:S01]  /*0940*/  LOP3.LUT R11, R22, 0xffff, RZ, 0xc0, !PT ;  /* 0x0000ffff160b7812 */ /* 0x000fe200078ec0ff */
[----:B------:R-:W-:-:S02]  /*0950*/  IMAD R8, R8, 0x1c72, RZ ;  /* 0x00001c7208087824 */ /* 0x000fc400078e02ff */
[----:B------:R-:W-:Y:S02]  /*0960*/  IMAD R6, R6, 0x1c72, RZ ;  /* 0x00001c7206067824 */ /* 0x000fe400078e02ff */
[----:B------:R-:W-:Y:S01]  /*0970*/  IMAD R11, R11, 0x1c72, RZ ;  /* 0x00001c720b0b7824 */ /* 0x000fe200078e02ff */
[----:B------:R-:W-:Y:S02]  /*0980*/  SHF.R.U32.HI R8, RZ, 0x10, R8 ;  /* 0x00000010ff087819 */ /* 0x000fe40000011608 */
[----:B------:R-:W-:Y:S02]  /*0990*/  SHF.R.U32.HI R6, RZ, 0x10, R6 ;  /* 0x00000010ff067819 */ /* 0x000fe40000011606 */
[----:B------:R-:W-:Y:S01]  /*09a0*/  PRMT R25, R8, 0x9910, RZ ;  /* 0x0000991008197816 */ /* 0x000fe200000000ff */
[----:B------:R-:W-:Y:S01]  /*09b0*/  VIADD R8, R48, 0x3 ;  /* 0x0000000330087836 */ /* 0x000fe20000000000 */
[----:B------:R-:W-:Y:S02]  /*09c0*/  PRMT R24, R6, 0x9910, RZ ;  /* 0x0000991006187816 */ /* 0x000fe400000000ff */
[----:B------:R-:W-:Y:S01]  /*09d0*/  SHF.R.U32.HI R11, RZ, 0x10, R11 ;  /* 0x00000010ff0b7819 */ /* 0x000fe2000001160b */
[----:B------:R-:W-:Y:S01]  /*09e0*/  IMAD R9, R25, 0x9, RZ ;  /* 0x0000000919097824 */ /* 0x000fe200078e02ff */
[----:B------:R-:W-:Y:S01]  /*09f0*/  LOP3.LUT R10, R8, 0xffff, RZ, 0xc0, !PT ;  /* 0x0000ffff080a7812 */ /* 0x000fe200078ec0ff */
[----:B------:R-:W-:-:S02]  /*0a00*/  IMAD R6, R24, 0x9, RZ ;  /* 0x0000000918067824 */ /* 0x000fc400078e02ff */
[----:B------:R-:W-:Y:S02]  /*0a10*/  IMAD.MOV R12, RZ, RZ, -R9 ;  /* 0x000000ffff0c7224 */ /* 0x000fe400078e0a09 */
[----:B------:R-:W-:Y:S02]  /*0a20*/  IMAD R9, R10, 0x1c72, RZ ;  /* 0x00001c720a097824 */ /* 0x000fe400078e02ff */
[----:B------:R-:W-:Y:S01]  /*0a30*/  IMAD.MOV R6, RZ, RZ, -R6 ;  /* 0x000000ffff067224 */ /* 0x000fe200078e0a06 */
[----:B0-----:R-:W-:Y:S01]  /*0a40*/  PRMT R27, R5, 0x9910, RZ ;  /* 0x00009910051b7816 */ /* 0x001fe200000000ff */
[----:B------:R-:W-:Y:S01]  /*0a50*/  IMAD R25, R25, 0x31, RZ ;  /* 0x0000003119197824 */ /* 0x000fe200078e02ff */
[----:B------:R-:W-:Y:S02]  /*0a60*/  SHF.R.U32.HI R9, RZ, 0x10, R9 ;  /* 0x00000010ff097819 */ /* 0x000fe40000011609 */
[----:B------:R-:W-:Y:S01]  /*0a70*/  PRMT R6, R6, 0x7710, RZ ;  /* 0x0000771006067816 */ /* 0x000fe200000000ff */
[----:B------:R-:W-:Y:S01]  /*0a80*/  IMAD R27, R27, 0xe, RZ ;  /* 0x0000000e1b1b7824 */ /* 0x000fe200078e02ff */
[----:B------:R-:W-:-:S02]  /*0a90*/  PRMT R10, R12, 0x7710, RZ ;  /* 0x000077100c0a7816 */ /* 0x000fc400000000ff */
[----:B------:R-:W-:Y:S01]  /*0aa0*/  PRMT R9, R9, 0x9910, RZ ;  /* 0x0000991009097816 */ /* 0x000fe200000000ff */
[----:B------:R-:W-:Y:S01]  /*0ab0*/  IMAD.IADD R19, R19, 0x1, R6 ;  /* 0x0000000113137824 */ /* 0x000fe200078e0206 */
[----:B------:R-:W-:Y:S02]  /*0ac0*/  IADD3 R6, PT, PT, R7, R10, RZ ;  /* 0x0000000a07067210 */ /* 0x000fe40007ffe0ff */
[----:B------:R-:W-:Y:S01]  /*0ad0*/  PRMT R10, R11, 0x9910, RZ ;  /* 0x000099100b0a7816 */ /* 0x000fe200000000ff */
[----:B------:R-:W-:Y:S01]  /*0ae0*/  IMAD R5, R9, 0x9, RZ ;  /* 0x0000000909057824 */ /* 0x000fe200078e02ff */
[----:B------:R-:W-:Y:S01]  /*0af0*/  LOP3.LUT R7, R17, 0xffff, RZ, 0xc0, !PT ;  /* 0x0000ffff11077812 */ /* 0x000fe200078ec0ff */
[----:B------:R-:W-:Y:S01]  /*0b00*/  IMAD R9, R9, 0x31, RZ ;  /* 0x0000003109097824 */ /* 0x000fe200078e02ff */
[----:B------:R-:W-:Y:S01]  /*0b10*/  LOP3.LUT R11, R23, 0xffff, RZ, 0xc0, !PT ;  /* 0x0000ffff170b7812 */ /* 0x000fe200078ec0ff */
[----:B------:R-:W-:Y:S01]  /*0b20*/  IMAD.MOV R15, RZ, RZ, -R5 ;  /* 0x000000ffff0f7224 */ /* 0x000fe200078e0a05 */
[----:B------:R-:W-:Y:S01]  /*0b30*/  IADD3 R13, PT, PT, R27, 0xb, RZ ;  /* 0x0000000b1b0d7810 */ /* 0x000fe20007ffe0ff */
[----:B------:R-:W-:Y:S01]  /*0b40*/  IMAD R7, R7, 0x1c72, RZ ;  /* 0x00001c7207077824 */ /* 0x000fe200078e02ff */
[----:B------:R-:W-:Y:S01]  /*0b50*/  LOP3.LUT R25, R25, 0xffff, RZ, 0xc0, !PT ;  /* 0x0000ffff19197812 */ /* 0x000fe200078ec0ff */
[----:B------:R-:W-:Y:S01]  /*0b60*/  IMAD R14, R11, 0x1c72, RZ ;  /* 0x00001c720b0e7824 */ /* 0x000fe200078e02ff */
[----:B------:R-:W-:Y:S01]  /*0b70*/  LOP3.LUT R5, R13, 0xffff, RZ, 0xc0, !PT ;  /* 0x0000ffff0d057812 */ /* 0x000fe200078ec0ff */
[C---:B------:R-:W-:Y:S01]  /*0b80*/  IMAD R11, R10.reuse, 0x9, RZ ;  /* 0x000000090a0b7824 */ /* 0x040fe200078e02ff */
[----:B------:R-:W-:Y:S01]  /*0b90*/  SHF.R.U32.HI R12, RZ, 0x10, R7 ;  /* 0x00000010ff0c7819 */ /* 0x000fe20000011607 */
[----:B------:R-:W-:Y:S01]  /*0ba0*/  IMAD R10, R10, 0x31, RZ ;  /* 0x000000310a0a7824 */ /* 0x000fe200078e02ff */
[----:B------:R-:W-:Y:S01]  /*0bb0*/  SHF.R.U32.HI R14, RZ, 0x10, R14 ;  /* 0x00000010ff0e7819 */ /* 0x000fe2000001160e */
[----:B------:R-:W-:Y:S01]  /*0bc0*/  IMAD R5, R5, 0x2aab, RZ ;  /* 0x00002aab05057824 */ /* 0x000fe200078e02ff */
[----:B------:R-:W-:Y:S01]  /*0bd0*/  PRMT R7, R15, 0x7710, RZ ;  /* 0x000077100f077816 */ /* 0x000fe200000000ff */
[----:B------:R-:W-:Y:S01]  /*0be0*/  IMAD.MOV R11, RZ, RZ, -R11 ;  /* 0x000000ffff0b7224 */ /* 0x000fe200078e0a0b */
[----:B------:R-:W-:Y:S01]  /*0bf0*/  PRMT R14, R14, 0x9910, RZ ;  /* 0x000099100e0e7816 */ /* 0x000fe200000000ff */
[----:B------:R-:W-:Y:S01]  /*0c00*/  VIADD R15, R27, 0x3 ;  /* 0x000000031b0f7836 */ /* 0x000fe20000000000 */
[----:B------:R-:W-:-:S02]  /*0c10*/  SHF.R.U32.HI R20, RZ, 0x13, R5 ;  /* 0x00000013ff147819 */ /* 0x000fc40000011605 */
[----:B------:R-:W-:Y:S01]  /*0c20*/  IADD3 R8, PT, PT, R8, R7, RZ ;  /* 0x0000000708087210 */ /* 0x000fe20007ffe0ff */
[----:B------:R-:W-:Y:S01]  /*0c30*/  IMAD.MOV.U32 R5, RZ, RZ, R14 ;  /* 0x000000ffff057224 */ /* 0x000fe200078e000e */
[----:B------:R-:W-:Y:S02]  /*0c40*/  PRMT R7, R11, 0x7710, RZ ;  /* 0x000077100b077816 */ /* 0x000fe400000000ff */
[----:B------:R-:W-:Y:S01]  /*0c50*/  PRMT R11, R20, 0x9910, RZ ;  /* 0x00009910140b7816 */ /* 0x000fe200000000ff */
[----:B------:R-:W-:Y:S01]  /*0c60*/  IMAD R16, R5, 0x9, RZ ;  /* 0x0000000905107824 */ /* 0x000fe200078e02ff */
[----:B------:R-:W-:Y:S01]  /*0c70*/  PRMT R12, R12, 0x9910, RZ ;  /* 0x000099100c0c7816 */ /* 0x000fe200000000ff */
[----:B------:R-:W-:Y:S01]  /*0c80*/  IMAD.IADD R22, R22, 0x1, R7 ;  /* 0x0000000116167824 */ /* 0x000fe200078e0207 */
[----:B------:R-:W-:Y:S01]  /*0c90*/  IADD3 R7, PT, PT, R27, 0x1, RZ ;  /* 0x000000011b077810 */ /* 0x000fe20007ffe0ff */
[----:B------:R-:W-:Y:S01]  /*0ca0*/  IMAD R11, R11, 0x30, RZ ;  /* 0x000000300b0b7824 */ /* 0x000fe200078e02ff */
[----:B------:R-:W-:Y:S01]  /*0cb0*/  LOP3.LUT R26, R15, 0xffff, RZ, 0xc0, !PT ;  /* 0x0000ffff0f1a7812 */ /* 0x000fe200078ec0ff */
[----:B------:R-:W-:Y:S01]  /*0cc0*/  IMAD R14, R12, 0x9, RZ ;  /* 0x000000090c0e7824 */ /* 0x000fe200078e02ff */
[----:B------:R-:W-:Y:S01]  /*0cd0*/  LOP3.LUT R18, R7, 0xffff, RZ, 0xc0, !PT ;  /* 0x0000ffff07127812 */ /* 0x000fe200078ec0ff */
[----:B------:R-:W-:Y:S01]  /*0ce0*/  IMAD.MOV R11, RZ, RZ, -R11 ;  /* 0x000000ffff0b7224 */ /* 0x000fe200078e0a0b */
[----:B------:R-:W-:Y:S01]  /*0cf0*/  IADD3 R16, PT, PT, RZ, -R16, RZ ;  /* 0x80000010ff107210 */ /* 0x000fe20007ffe0ff */
[----:B------:R-:W-:Y:S01]  /*0d00*/  IMAD.MOV R14, RZ, RZ, -R14 ;  /* 0x000000ffff0e7224 */ /* 0x000fe200078e0a0e */
[----:B------:R-:W-:Y:S01]  /*0d10*/  LOP3.LUT R9, R9, 0xffff, RZ, 0xc0, !PT ;  /* 0x0000ffff09097812 */ /* 0x000fe200078ec0ff */
[----:B------:R-:W-:Y:S01]  /*0d20*/  IMAD R21, R18, 0x2aab, RZ ;  /* 0x00002aab12157824 */ /* 0x000fe200078e02ff */
[----:B------:R-:W-:Y:S01]  /*0d30*/  PRMT R16, R16, 0x7710, RZ ;  /* 0x0000771010107816 */ /* 0x000fe200000000ff */
[----:B------:R-:W-:Y:S01]  /*0d40*/  IMAD R26, R26, 0x2aab, RZ ;  /* 0x00002aab1a1a7824 */ /* 0x000fe200078e02ff */
[----:B------:R-:W-:Y:S01]  /*0d50*/  PRMT R18, R11, 0x7710, RZ ;  /* 0x000077100b127816 */ /* 0x000fe200000000ff */
[----:B------:R-:W-:Y:S01]  /*0d60*/  VIADD R11, R27, 0x4 ;  /* 0x000000041b0b7836 */ /* 0x000fe20000000000 */
[----:B------:R-:W-:Y:S01]  /*0d70*/  PRMT R14, R14, 0x7710, RZ ;  /* 0x000077100e0e7816 */ /* 0x000fe200000000ff */
[----:B------:R-:W-:Y:S01]  /*0d80*/  IMAD R12, R12, 0x31, RZ ;  /* 0x000000310c0c7824 */ /* 0x000fe200078e02ff */
[----:B------:R-:W-:Y:S01]  /*0d90*/  IADD3 R23, PT, PT, R23, R16, RZ ;  /* 0x0000001017177210 */ /* 0x000fe20007ffe0ff */
[----:B------:R-:W-:Y:S01]  /*0da0*/  IMAD.IADD R13, R13, 0x1, R18 ;  /* 0x000000010d0d7824 */ /* 0x000fe200078e0212 */
[----:B------:R-:W-:Y:S01]  /*0db0*/  SHF.R.U32.HI R16, RZ, 0x13, R26 ;  /* 0x00000013ff107819 */ /* 0x000fe2000001161a */
[----:B------:R-:W-:Y:S01]  /*0dc0*/  IMAD.IADD R17, R17, 0x1, R14 ;  /* 0x0000000111117824 */ /* 0x000fe200078e020e */
[----:B------:R-:W-:-:S02]  /*0dd0*/  LOP3.LUT R26, R11, 0xffff, RZ, 0xc0, !PT ;  /* 0x0000ffff0b1a7812 */ /* 0x000fc400078ec0ff */
[----:B------:R-:W-:Y:S02]  /*0de0*/  SHF.R.U32.HI R14, RZ, 0x13, R21 ;  /* 0x00000013ff0e7819 */ /* 0x000fe40000011615 */
[----:B------:R-:W-:Y:S01]  /*0df0*/  PRMT R21, R16, 0x9910, RZ ;  /* 0x0000991010157816 */ /* 0x000fe200000000ff */
[----:B------:R-:W-:Y:S01]  /*0e00*/  IMAD R26, R26, 0x2aab, RZ ;  /* 0x00002aab1a1a7824 */ /* 0x000fe200078e02ff */
[----:B------:R-:W-:Y:S02]  /*0e10*/  PRMT R18, R14, 0x9910, RZ ;  /* 0x000099100e127816 */ /* 0x000fe400000000ff */
[----:B------:R-:W-:Y:S01]  /*0e20*/  PRMT R17, R17, 0x9910, RZ ;  /* 0x0000991011117816 */ /* 0x000fe200000000ff */
[----:B------:R-:W-:Y:S01]  /*0e30*/  IMAD R21, R21, 0x30, RZ ;  /* 0x0000003015157824 */ /* 0x000fe200078e02ff */
[----:B------:R-:W-:Y:S01]  /*0e40*/  SHF.R.U32.HI R28, RZ, 0x13, R26 ;  /* 0x00000013ff1c7819 */ /* 0x000fe2000001161a */
[----:B------:R-:W-:Y:S01]  /*0e50*/  IMAD R18, R18, 0x30, RZ ;  /* 0x0000003012127824 */ /* 0x000fe200078e02ff */
[----:B------:R-:W-:Y:S01]  /*0e60*/  PRMT R23, R23, 0x9910, RZ ;  /* 0x0000991017177816 */ /* 0x000fe200000000ff */
[----:B------:R-:W-:Y:S01]  /*0e70*/  IMAD.MOV R21, RZ, RZ, -R21 ;  /* 0x000000ffff157224 */ /* 0x000fe200078e0a15 */
[----:B------:R-:W-:-:S02]  /*0e80*/  PRMT R29, R28, 0x9910, RZ ;  /* 0x000099101c1d7816 */ /* 0x000fc400000000ff */
[----:B------:R-:W-:Y:S02]  /*0e90*/  IADD3 R18, PT, PT, RZ, -R18, RZ ;  /* 0x80000012ff127210 */ /* 0x000fe40007ffe0ff */
[----:B------:R-:W-:Y:S01]  /*0ea0*/  PRMT R26, R21, 0x7710, RZ ;  /* 0x00007710151a7816 */ /* 0x000fe200000000ff */
[----:B------:R-:W-:Y:S01]  /*0eb0*/  IMAD.MOV.U32 R21, RZ, RZ, R29 ;  /* 0x000000ffff157224 */ /* 0x000fe200078e001d */
[----:B------:R-:W-:Y:S02]  /*0ec0*/  PRMT R18, R18, 0x7710, RZ ;  /* 0x0000771012127816 */ /* 0x000fe400000000ff */
[----:B------:R-:W-:Y:S01]  /*0ed0*/  PRMT R13, R13, 0x9910, RZ ;  /* 0x000099100d0d7816 */ /* 0x000fe200000000ff */
[----:B------:R-:W-:Y:S01]  /*0ee0*/  IMAD.IADD R15, R15, 0x1, R26 ;  /* 0x000000010f0f7824 */ /* 0x000fe200078e021a */
[----:B------:R-:W-:Y:S01]  /*0ef0*/  IADD3 R7, PT, PT, R7, R18, RZ ;  /* 0x0000001207077210 */ /* 0x000fe20007ffe0ff */
[----:B------:R-:W-:Y:S01]  /*0f00*/  IMAD R26, R21, 0x30, RZ ;  /* 0x00000030151a7824 */ /* 0x000fe200078e02ff */
[----:B------:R-:W-:Y:S01]  /*0f10*/  LOP3.LUT R18, R48, 0xffff, RZ, 0xc0, !PT ;  /* 0x0000ffff30127812 */ /* 0x000fe200078ec0ff */
[----:B------:R-:W-:Y:S01]  /*0f20*/  VIADD R21, R27, 0x5 ;  /* 0x000000051b157836 */ /* 0x000fe20000000000 */
[----:B------:R-:W-:Y:S01]  /*0f30*/  PRMT R7, R7, 0x9910, RZ ;  /* 0x0000991007077816 */ /* 0x000fe200000000ff */
[----:B------:R-:W-:Y:S01]  /*0f40*/  IMAD R13, R13, 0x9, RZ ;  /* 0x000000090d0d7824 */ /* 0x000fe200078e02ff */
[----:B------:R-:W-:Y:S01]  /*0f50*/  IADD3 R26, PT, PT, RZ, -R26, RZ ;  /* 0x8000001aff1a7210 */ /* 0x000fe20007ffe0ff */
[----:B------:R-:W-:Y:S01]  /*0f60*/  IMAD R18, R18, 0x1c72, RZ ;  /* 0x00001c7212127824 */ /* 0x000fe200078e02ff */
[----:B------:R-:W-:Y:S01]  /*0f70*/  LOP3.LUT R29, R21, 0xffff, RZ, 0xc0, !PT ;  /* 0x0000ffff151d7812 */ /* 0x000fe200078ec0ff */
[----:B------:R-:W-:Y:S01]  /*0f80*/  IMAD R7, R7, 0x9, RZ ;  /* 0x0000000907077824 */ /* 0x000fe200078e02ff */
[----:B------:R-:W-:-:S02]  /*0f90*/  PRMT R26, R26, 0x7710, RZ ;  /* 0x000077101a1a7816 */ /* 0x000fc400000000ff */
[----:B------:R-:W-:Y:S01]  /*0fa0*/  SHF.R.U32.HI R18, RZ, 0x10, R18 ;  /* 0x00000010ff127819 */ /* 0x000fe20000011612 */
[----:B------:R-:W-:Y:S01]  /*0fb0*/  IMAD R29, R29, 0x2aab, RZ ;  /* 0x00002aab1d1d7824 */ /* 0x000fe200078e02ff */
[----:B------:R-:W-:Y:S01]  /*0fc0*/  PRMT R15, R15, 0x9910, RZ ;  /* 0x000099100f0f7816 */ /* 0x000fe200000000ff */
[----:B------:R-:W-:Y:S01]  /*0fd0*/  IMAD.IADD R11, R11, 0x1, R26 ;  /* 0x000000010b0b7824 */ /* 0x000fe200078e021a */
[----:B------:R-:W-:Y:S02]  /*0fe0*/  PRMT R26, R18, 0x9910, RZ ;  /* 0x00009910121a7816 */ /* 0x000fe400000000ff */
[----:B------:R-:W-:Y:S01]  /*0ff0*/  SHF.R.U32.HI R18, RZ, 0x13, R29 ;  /* 0x00000013ff127819 */ /* 0x000fe2000001161d */
[----:B------:R-:W-:Y:S02]  /*1000*/  IMAD R15, R15, 0x9, RZ ;  /* 0x000000090f0f7824 */ /* 0x000fe400078e02ff */
[----:B------:R-:W-:Y:S01]  /*1010*/  IMAD R29, R26, 0x9, RZ ;  /* 0x000000091a1d7824 */ /* 0x000fe200078e02ff */
[----:B------:R-:W-:Y:S01]  /*1020*/  PRMT R49, R18, 0x9910, RZ ;  /* 0x0000991012317816 */ /* 0x000fe200000000ff */
[----:B------:R-:W-:-:S02]  /*1030*/  IMAD R26, R26, 0x31, RZ ;  /* 0x000000311a1a7824 */ /* 0x000fc400078e02ff */
[----:B------:R-:W-:Y:S02]  /*1040*/  IMAD.MOV R29, RZ, RZ, -R29 ;  /* 0x000000ffff1d7224 */ /* 0x000fe400078e0a1d */
[----:B------:R-:W-:-:S03]  /*1050*/  IMAD R49, R49, 0x30, RZ ;  /* 0x0000003031317824 */ /* 0x000fc600078e02ff */
[----:B------:R-:W-:Y:S02]  /*1060*/  PRMT R29, R29, 0x7710, RZ ;  /* 0x000077101d1d7816 */ /* 0x000fe400000000ff */
[----:B------:R-:W-:-:S03]  /*1070*/  IADD3 R49, PT, PT, RZ, -R49, RZ ;  /* 0x80000031ff317210 */ /* 0x000fc60007ffe0ff */
[----:B------:R-:W-:Y:S01]  /*1080*/  IMAD.IADD R29, R48, 0x1, R29 ;  /* 0x00000001301d7824 */ /* 0x000fe200078e021d */
[----:B------:R-:W-:Y:S02]  /*1090*/  PRMT R50, R49, 0x7710, RZ ;  /* 0x0000771031327816 */ /* 0x000fe400000000ff */
[----:B------:R-:W-:Y:S02]  /*10a0*/  PRMT R49, R19, 0x9910, RZ ;  /* 0x0000991013317816 */ /* 0x000fe400000000ff */
[----:B------:R-:W-:Y:S01]  /*10b0*/  PRMT R29, R29, 0x9910, RZ ;  /* 0x000099101d1d7816 */ /* 0x000fe200000000ff */
[----:B------:R-:W-:Y:S02]  /*10c0*/  IMAD.IADD R21, R21, 0x1, R50 ;  /* 0x0000000115157824 */ /* 0x000fe400078e0232 */
[----:B------:R-:W-:Y:S01]  /*10d0*/  IMAD R49, R49, 0x7, RZ ;  /* 0x0000000731317824 */ /* 0x000fe200078e02ff */
[----:B------:R-:W-:Y:S01]  /*10e0*/  MOV R19, R29 ;  /* 0x0000001d00137202 */ /* 0x000fe20000000f00 */
[----:B------:R-:W-:Y:S01]  /*10f0*/  IMAD R29, R24, 0x31, RZ ;  /* 0x00000031181d7824 */ /* 0x000fe200078e02ff */
[----:B------:R-:W-:-:S02]  /*1100*/  PRMT R24, R6, 0x9910, RZ ;  /* 0x0000991006187816 */ /* 0x000fc400000000ff */
[----:B------:R-:W-:Y:S01]  /*1110*/  LOP3.LUT R49, R49, 0xffff, RZ, 0xc0, !PT ;  /* 0x0000ffff31317812 */ /* 0x000fe200078ec0ff */
[----:B------:R-:W-:Y:S01]  /*1120*/  IMAD R6, R19, 0x7, RZ ;  /* 0x0000000713067824 */ /* 0x000fe200078e02ff */
[----:B------:R-:W-:Y:S01]  /*1130*/  LOP3.LUT R19, R26, 0xffff, RZ, 0xc0, !PT ;  /* 0x0000ffff1a137812 */ /* 0x000fe200078ec0ff */
[----:B------:R-:W-:Y:S01]  /*1140*/  IMAD.MOV.U32 R26, RZ, RZ, R24 ;  /* 0x000000ffff1a7224 */ /* 0x000fe200078e0018 */
[----:B------:R-:W-:Y:S01]  /*1150*/  LOP3.LUT R29, R29, 0xffff, RZ, 0xc0, !PT ;  /* 0x0000ffff1d1d7812 */ /* 0x000fe200078ec0ff */
[----:B-1----:R-:W-:Y:S01]  /*1160*/  VIADD R24, R3, 0xfffffff8 ;  /* 0xfffffff803187836 */ /* 0x002fe20000000000 */
[----:B------:R-:W-:Y:S01]  /*1170*/  LOP3.LUT R6, R6, 0xffff, RZ, 0xc0, !PT ;  /* 0x0000ffff06067812 */ /* 0x000fe200078ec0ff */
[----:B------:R-:W-:Y:S01]  /*1180*/  IMAD R26, R26, 0x7, RZ ;  /* 0x000000071a1a7824 */ /* 0x000fe200078e02ff */
[----:B------:R-:W-:Y:S02]  /*1190*/  PRMT R21, R21, 0x9910, RZ ;  /* 0x0000991015157816 */ /* 0x000fe400000000ff */
[----:B------:R-:W-:-:S02]  /*11a0*/  IADD3 R6, PT, PT, R6, R24, R19 ;  /* 0x0000001806067210 */ /* 0x000fc40007ffe013 */
[-C--:B------:R-:W-:Y:S01]  /*11b0*/  IADD3 R19, PT, PT, R49, R24.reuse, R29 ;  /* 0x0000001831137210 */ /* 0x080fe20007ffe01d */
[----:B------:R-:W-:Y:S01]  /*11c0*/  IMAD R21, R21, 0x9, RZ ;  /* 0x0000000915157824 */ /* 0x000fe200078e02ff */
[----:B------:R-:W-:Y:S01]  /*11d0*/  PRMT R29, R8, 0x9910, RZ ;  /* 0x00009910081d7816 */ /* 0x000fe200000000ff */
[----:B------:R-:W-:Y:S01]  /*11e0*/  IMAD R6, R37, 0x930, R6 ;  /* 0x0000093025067824 */ /* 0x000fe200078e0206 */
[----:B------:R-:W-:Y:S02]  /*11f0*/  LOP3.LUT R26, R26, 0xffff, RZ, 0xc0, !PT ;  /* 0x0000ffff1a1a7812 */ /* 0x000fe400078ec0ff */
[----:B------:R-:W-:Y:S02]  /*1200*/  PRMT R49, R22, 0x9910, RZ ;  /* 0x0000991016317816 */ /* 0x000fe400000000ff */
[----:B------:R-:W-:Y:S02]  /*1210*/  MOV R22, R29 ;  /* 0x0000001d00167202 */ /* 0x000fe40000000f00 */
[----:B------:R-:W-:Y:S01]  /*1220*/  IADD3 R8, PT, PT, R26, R24, R25 ;  /* 0x000000181a087210 */ /* 0x000fe20007ffe019 */
[----:B------:R-:W-:-:S02]  /*1230*/  IMAD.MOV.U32 R25, RZ, RZ, R49 ;  /* 0x000000ffff197224 */ /* 0x000fc400078e0031 */
[----:B------:R-:W-:Y:S02]  /*1240*/  IMAD R22, R22, 0x7, RZ ;  /* 0x0000000716167824 */ /* 0x000fe400078e02ff */
[----:B------:R-:W-:Y:S01]  /*1250*/  IMAD R26, R25, 0x7, RZ ;  /* 0x00000007191a7824 */ /* 0x000fe200078e02ff */
[----:B------:R-:W-:Y:S01]  /*1260*/  LOP3.LUT R25, R10, 0xffff, RZ, 0xc0, !PT ;  /* 0x0000ffff0a197812 */ /* 0x000fe200078ec0ff */
[----:B------:R-:W-:Y:S01]  /*1270*/  IMAD R8, R37, 0x930, R8 ;  /* 0x0000093025087824 */ /* 0x000fe200078e0208 */
[----:B------:R-:W-:Y:S02]  /*1280*/  LOP3.LUT R22, R22, 0xffff, RZ, 0xc0, !PT ;  /* 0x0000ffff16167812 */ /* 0x000fe400078ec0ff */
[----:B------:R-:W-:Y:S02]  /*1290*/  LOP3.LUT R10, R26, 0xffff, RZ, 0xc0, !PT ;  /* 0x0000ffff1a0a7812 */ /* 0x000fe400078ec0ff */
[-C--:B------:R-:W-:Y:S01]  /*12a0*/  IADD3 R9, PT, PT, R22, R24.reuse, R9 ;  /* 0x0000001816097210 */ /* 0x080fe20007ffe009 */
[----:B------:R-:W-:Y:S01]  /*12b0*/  IMAD R22, R17, 0x7, RZ ;  /* 0x0000000711167824 */ /* 0x000fe200078e02ff */
[-C--:B------:R-:W-:Y:S01]  /*12c0*/  IADD3 R10, PT, PT, R10, R24.reuse, R25 ;  /* 0x000000180a0a7210 */ /* 0x080fe20007ffe019 */
[----:B------:R-:W-:Y:S01]  /*12d0*/  IMAD.MOV.U32 R25, RZ, RZ, R23 ;  /* 0x000000ffff197224 */ /* 0x000fe200078e0017 */
[----:B------:R-:W-:Y:S01]  /*12e0*/  IADD3 R17, PT, PT, R27, 0x6, RZ ;  /* 0x000000061b117810 */ /* 0x000fe20007ffe0ff */
[----:B------:R-:W-:Y:S01]  /*12f0*/  IMAD R23, R5, 0x31, RZ ;  /* 0x0000003105177824 */ /* 0x000fe200078e02ff */
[----:B------:R-:W-:Y:S01]  /*1300*/  LOP3.LUT R5, R12, 0xffff, RZ, 0xc0, !PT ;  /* 0x0000ffff0c057812 */ /* 0x000fe200078ec0ff */
[----:B------:R-:W-:Y:S01]  /*1310*/  IMAD R25, R25, 0x7, RZ ;  /* 0x0000000719197824 */ /* 0x000fe200078e02ff */
[----:B------:R-:W-:Y:S01]  /*1320*/  LOP3.LUT R22, R22, 0xffff, RZ, 0xc0, !PT ;  /* 0x0000ffff16167812 */ /* 0x000fe200078ec0ff */
[----:B------:R-:W-:Y:S01]  /*1330*/  IMAD R9, R37, 0x930, R9 ;  /* 0x0000093025097824 */ /* 0x000fe200078e0209 */
[----:B------:R-:W-:Y:S01]  /*1340*/  LOP3.LUT R26, R17, 0xffff, RZ, 0xc0, !PT ;  /* 0x0000ffff111a7812 */ /* 0x000fe200078ec0ff */
[----:B------:R-:W-:Y:S01]  /*1350*/  IMAD R10, R37, 0x930, R10 ;  /* 0x00000930250a7824 */ /* 0x000fe200078e020a */
[----:B------:R-:W-:Y:S01]  /*1360*/  IADD3 R52, PT, PT, R22, R24, R5 ;  /* 0x0000001816347210 */ /* 0x000fe20007ffe005 */
[----:B------:R-:W-:Y:S01]  /*1370*/  VIADD R22, R27, 0x7 ;  /* 0x000000071b167836 */ /* 0x000fe20000000000 */
[----:B------:R-:W-:Y:S01]  /*1380*/  LOP3.LUT R12, R25, 0xffff, RZ, 0xc0, !PT ;  /* 0x0000ffff190c7812 */ /* 0x000fe200078ec0ff */
[----:B------:R-:W-:Y:S01]  /*1390*/  IMAD R25, R26, 0x2aab, RZ ;  /* 0x00002aab1a197824 */ /* 0x000fe200078e02ff */
[----:B------:R-:W-:-:S02]  /*13a0*/  LOP3.LUT R23, R23, 0xffff, RZ, 0xc0, !PT ;  /* 0x0000ffff17177812 */ /* 0x000fc400078ec0ff */
[----:B------:R-:W-:Y:S02]  /*13b0*/  LOP3.LUT R5, R22, 0xffff, RZ, 0xc0, !PT ;  /* 0x0000ffff16057812 */ /* 0x000fe400078ec0ff */
[----:B------:R-:W-:Y:S01]  /*13c0*/  IADD3 R12, PT, PT, R12, R24, R23 ;  /* 0x000000180c0c7210 */ /* 0x000fe20007ffe017 */
[----:B------:R-:W-:Y:S01]  /*13d0*/  VIADD R23, R27, 0x8 ;  /* 0x000000081b177836 */ /* 0x000fe20000000000 */
[----:B------:R-:W-:Y:S01]  /*13e0*/  SHF.R.U32.HI R25, RZ, 0x13, R25 ;  /* 0x00000013ff197819 */ /* 0x000fe20000011619 */
[----:B------:R-:W-:Y:S02]  /*13f0*/  IMAD R26, R5, 0x2aab, RZ ;  /* 0x00002aab051a7824 */ /* 0x000fe400078e02ff */
[----:B------:R-:W-:Y:S01]  /*1400*/  IMAD R12, R37, 0x930, R12 ;  /* 0x00000930250c7824 */ /* 0x000fe200078e020c */
[----:B------:R-:W-:Y:S02]  /*1410*/  PRMT R5, R25, 0x9910, RZ ;  /* 0x0000991019057816 */ /* 0x000fe400000000ff */
[----:B------:R-:W-:-:S02]  /*1420*/  LOP3.LUT R24, R23, 0xffff, RZ, 0xc0, !PT ;  /* 0x0000ffff17187812 */ /* 0x000fc400078ec0ff */
[----:B------:R-:W-:Y:S01]  /*1430*/  SHF.R.U32.HI R26, RZ, 0x13, R26 ;  /* 0x00000013ff1a7819 */ /* 0x000fe2000001161a */
[----:B------:R-:W-:Y:S02]  /*1440*/  IMAD R5, R5, 0x30, RZ ;  /* 0x0000003005057824 */ /* 0x000fe400078e02ff */
[----:B------:R-:W-:Y:S01]  /*1450*/  IMAD R24, R24, 0x2aab, RZ ;  /* 0x00002aab18187824 */ /* 0x000fe200078e02ff */
[----:B------:R-:W-:Y:S02]  /*1460*/  PRMT R29, R26, 0x9910, RZ ;  /* 0x000099101a1d7816 */ /* 0x000fe400000000ff */
[----:B------:R-:W-:Y:S02]  /*1470*/  IADD3 R5, PT, PT, RZ, -R5, RZ ;  /* 0x80000005ff057210 */ /* 0x000fe40007ffe0ff */
[----:B------:R-:W-:Y:S01]  /*1480*/  SHF.R.U32.HI R24, RZ, 0x13, R24 ;  /* 0x00000013ff187819 */ /* 0x000fe20000011618 */
[----:B------:R-:W-:Y:S01]  /*1490*/  IMAD R29, R29, 0x30, RZ ;  /* 0x000000301d1d7824 */ /* 0x000fe200078e02ff */
[----:B------:R-:W-:-:S02]  /*14a0*/  PRMT R50, R5, 0x7710, RZ ;  /* 0x0000771005327816 */ /* 0x000fc400000000ff */
[----:B------:R-:W-:-:S03]  /*14b0*/  PRMT R49, R24, 0x9910, RZ ;  /* 0x0000991018317816 */ /* 0x000fc600000000ff */
[----:B------:R-:W-:Y:S02]  /*14c0*/  IMAD.IADD R5, R17, 0x1, R50 ;  /* 0x0000000111057824 */ /* 0x000fe400078e0232 */
[----:B------:R-:W-:Y:S02]  /*14d0*/  IMAD R49, R49, 0x30, RZ ;  /* 0x0000003031317824 */ /* 0x000fe400078e02ff */
[----:B------:R-:W-:Y:S01]  /*14e0*/  IMAD.MOV R17, RZ, RZ, -R29 ;  /* 0x000000ffff117224 */ /* 0x000fe200078e0a1d */
[----:B------:R-:W-:Y:S02]  /*14f0*/  IADD3 R29, PT, PT, R27, 0x9, RZ ;  /* 0x000000091b1d7810 */ /* 0x000fe40007ffe0ff */
[----:B------:R-:W-:Y:S02]  /*1500*/  IADD3 R49, PT, PT, RZ, -R49, RZ ;  /* 0x80000031ff317210 */ /* 0x000fe40007ffe0ff */
[----:B------:R-:W-:Y:S02]  /*1510*/  PRMT R17, R17, 0x7710, RZ ;  /* 0x0000771011117816 */ /* 0x000fe400000000ff */
[----:B------:R-:W-:-:S02]  /*1520*/  PRMT R50, R49, 0x7710, RZ ;  /* 0x0000771031327816 */ /* 0x000fc400000000ff */
[----:B------:R-:W-:Y:S01]  /*1530*/  LOP3.LUT R49, R29, 0xffff, RZ, 0xc0, !PT ;  /* 0x0000ffff1d317812 */ /* 0x000fe200078ec0ff */
[----:B------:R-:W-:Y:S01]  /*1540*/  IMAD.IADD R22, R22, 0x1, R17 ;  /* 0x0000000116167824 */ /* 0x000fe200078e0211 */
[----:B------:R-:W-:Y:S01]  /*1550*/  PRMT R5, R5, 0x9910, RZ ;  /* 0x0000991005057816 */ /* 0x000fe200000000ff */
[----:B------:R-:W-:Y:S02]  /*1560*/  IMAD R17, R2, 0xa, R0 ;  /* 0x0000000a02117824 */ /* 0x000fe400078e0200 */
[----:B------:R-:W-:Y:S01]  /*1570*/  IMAD.IADD R23, R23, 0x1, R50 ;  /* 0x0000000117177824 */ /* 0x000fe200078e0232 */
[----:B------:R-:W-:Y:S01]  /*1580*/  PRMT R22, R22, 0x9910, RZ ;  /* 0x0000991016167816 */ /* 0x000fe200000000ff */
[----:B------:R-:W-:Y:S02]  /*1590*/  IMAD R17, R17, 0xd80, RZ ;  /* 0x00000d8011117824 */ /* 0x000fe400078e02ff */
[----:B------:R-:W-:Y:S01]  /*15a0*/  IMAD R50, R49, 0x2aab, RZ ;  /* 0x00002aab31327824 */ /* 0x000fe200078e02ff */
[----:B------:R-:W-:Y:S01]  /*15b0*/  LOP3.LUT R49, R13, 0xffff, RZ, 0xc0, !PT ;  /* 0x0000ffff0d317812 */ /* 0x000fe200078ec0ff */
[----:B------:R-:W-:-:S02]  /*15c0*/  IMAD R20, R20, 0x6c0, R17 ;  /* 0x000006c014147824 */ /* 0x000fc400078e0211 */
[----:B------:R-:W-:Y:S01]  /*15d0*/  IMAD R14, R14, 0x6c0, R17 ;  /* 0x000006c00e0e7824 */ /* 0x000fe200078e0211 */
[----:B------:R-:W-:Y:S01]  /*15e0*/  SHF.R.U32.HI R13, RZ, 0x13, R50 ;  /* 0x00000013ff0d7819 */ /* 0x000fe20000011632 */
[----:B------:R-:W-:Y:S02]  /*15f0*/  IMAD.IADD R20, R20, 0x1, R49 ;  /* 0x0000000114147824 */ /* 0x000fe400078e0231 */
[--C-:B------:R-:W-:Y:S01]  /*1600*/  IMAD R16, R16, 0x6c0, R17.reuse ;  /* 0x000006c010107824 */ /* 0x100fe200078e0211 */
[----:B------:R-:W-:Y:S01]  /*1610*/  PRMT R49, R13, 0x9910, RZ ;  /* 0x000099100d317816 */ /* 0x000fe200000000ff */
[--C-:B------:R-:W-:Y:S02]  /*1620*/  IMAD R28, R28, 0x6c0, R17.reuse ;  /* 0x000006c01c1c7824 */ /* 0x100fe400078e0211 */
[----:B------:R-:W-:Y:S02]  /*1630*/  IMAD R18, R18, 0x6c0, R17 ;  /* 0x000006c012127824 */ /* 0x000fe400078e0211 */
[----:B------:R-:W-:-:S02]  /*1640*/  IMAD R49, R49, 0x30, RZ ;  /* 0x0000003031317824 */ /* 0x000fc400078e02ff */
[----:B------:R-:W-:Y:S02]  /*1650*/  IMAD R25, R25, 0x6c0, R17 ;  /* 0x000006c019197824 */ /* 0x000fe400078e0211 */
[----:B------:R-:W-:Y:S02]  /*1660*/  IMAD.MOV R49, RZ, RZ, -R49 ;  /* 0x000000ffff317224 */ /* 0x000fe400078e0a31 */
[--C-:B------:R-:W-:Y:S02]  /*1670*/  IMAD R26, R26, 0x6c0, R17.reuse ;  /* 0x000006c01a1a7824 */ /* 0x100fe400078e0211 */
[--C-:B------:R-:W-:Y:S01]  /*1680*/  IMAD R24, R24, 0x6c0, R17.reuse ;  /* 0x000006c018187824 */ /* 0x100fe200078e0211 */
[----:B------:R-:W-:Y:S01]  /*1690*/  PRMT R50, R49, 0x7710, RZ ;  /* 0x0000771031327816 */ /* 0x000fe200000000ff */
[----:B------:R-:W-:Y:S01]  /*16a0*/  IMAD R13, R13, 0x6c0, R17 ;  /* 0x000006c00d0d7824 */ /* 0x000fe200078e0211 */
[----:B------:R-:W-:Y:S01]  /*16b0*/  LOP3.LUT R49, R7, 0xffff, RZ, 0xc0, !PT ;  /* 0x0000ffff07317812 */ /* 0x000fe200078ec0ff */
[----:B------:R-:W-:Y:S01]  /*16c0*/  IMAD R5, R5, 0x9, RZ ;  /* 0x0000000905057824 */ /* 0x000fe200078e02ff */
[----:B------:R-:W-:Y:S01]  /*16d0*/  IADD3 R7, PT, PT, R29, R50, RZ ;  /* 0x000000321d077210 */ /* 0x000fe20007ffe0ff */
[----:B------:R-:W-:-:S02]  /*16e0*/  VIADD R29, R27, 0xa ;  /* 0x0000000a1b1d7836 */ /* 0x000fc40000000000 */
[----:B------:R-:W-:-:S03]  /*16f0*/  IMAD.IADD R14, R14, 0x1, R49 ;  /* 0x000000010e0e7824 */ /* 0x000fc600078e0231 */
[----:B------:R-:W-:-:S05]  /*1700*/  LOP3.LUT R49, R29, 0xffff, RZ, 0xc0, !PT ;  /* 0x0000ffff1d317812 */ /* 0x000fca00078ec0ff */
[----:B------:R-:W-:Y:S01]  /*1710*/  IMAD R50, R49, 0x2aab, RZ ;  /* 0x00002aab31327824 */ /* 0x000fe200078e02ff */
[----:B------:R-:W-:-:S04]  /*1720*/  LOP3.LUT R49, R15, 0xffff, RZ, 0xc0, !PT ;  /* 0x0000ffff0f317812 */ /* 0x000fc800078ec0ff */
[----:B------:R-:W-:Y:S02]  /*1730*/  SHF.R.U32.HI R15, RZ, 0x13, R50 ;  /* 0x00000013ff0f7819 */ /* 0x000fe40000011632 */
[----:B------:R-:W-:Y:S02]  /*1740*/  IADD3 R16, PT, PT, R16, R49, RZ ;  /* 0x0000003110107210 */ /* 0x000fe40007ffe0ff */
[C---:B------:R-:W-:Y:S01]  /*1750*/  PRMT R49, R15.reuse, 0x9910, RZ ;  /* 0x000099100f317816 */ /* 0x040fe200000000ff */
[----:B------:R-:W-:-:S04]  /*1760*/  IMAD R15, R15, 0x6c0, R17 ;  /* 0x000006c00f0f7824 */ /* 0x000fc800078e0211 */
[----:B------:R-:W-:-:S04]  /*1770*/  IMAD R49, R49, 0x30, RZ ;  /* 0x0000003031317824 */ /* 0x000fc800078e02ff */
[----:B------:R-:W-:-:S05]  /*1780*/  IMAD.MOV R49, RZ, RZ, -R49 ;  /* 0x000000ffff317224 */ /* 0x000fca00078e0a31 */
[----:B------:R-:W-:Y:S02]  /*1790*/  PRMT R50, R49, 0x7710, RZ ;  /* 0x0000771031327816 */ /* 0x000fe400000000ff */
[----:B------:R-:W-:-:S03]  /*17a0*/  PRMT R49, R11, 0x9910, RZ ;  /* 0x000099100b317816 */ /* 0x000fc600000000ff */
[----:B------:R-:W-:Y:S01]  /*17b0*/  IMAD.IADD R11, R29, 0x1, R50 ;  /* 0x000000011d0b7824 */ /* 0x000fe200078e0232 */
[----:B------:R-:W-:Y:S01]  /*17c0*/  LOP3.LUT R29, R27, 0xffff, RZ, 0xc0, !PT ;  /* 0x0000ffff1b1d7812 */ /* 0x000fe200078ec0ff */
[----:B------:R-:W-:-:S04]  /*17d0*/  IMAD R49, R49, 0x9, RZ ;  /* 0x0000000931317824 */ /* 0x000fc800078e02ff */
        /* <DEDUP_REMOVED lines=8> */
[----:B------:R-:W-:-:S05]  /*1860*/  PRMT R29, R29, 0x7710, RZ ;  /* 0x000077101d1d7816 */ /* 0x000fca00000000ff */
[C---:B------:R-:W-:Y:S01]  /*1870*/  IMAD.IADD R29, R27.reuse, 0x1, R29 ;  /* 0x000000011b1d7824 */ /* 0x040fe200078e021d */
[----:B------:R-:W-:-:S04]  /*1880*/  IADD3 R27, PT, PT, R27, 0x2, RZ ;  /* 0x000000021b1b7810 */ /* 0x000fc80007ffe0ff */
[----:B------:R-:W-:-:S05]  /*1890*/  PRMT R29, R29, 0x9910, RZ ;  /* 0x000099101d1d7816 */ /* 0x000fca00000000ff */
[----:B------:R-:W-:-:S05]  /*18a0*/  IMAD R29, R29, 0x9, RZ ;  /* 0x000000091d1d7824 */ /* 0x000fca00078e02ff */
[----:B------:R-:W-:-:S05]  /*18b0*/  LOP3.LUT R29, R29, 0xffff, RZ, 0xc0, !PT ;  /* 0x0000ffff1d1d7812 */ /* 0x000fca00078ec0ff */
[----:B------:R-:W-:Y:S01]  /*18c0*/  IMAD.IADD R50, R50, 0x1, R29 ;  /* 0x0000000132327824 */ /* 0x000fe200078e021d */
[----:B------:R-:W-:-:S05]  /*18d0*/  LOP3.LUT R29, R27, 0xffff, RZ, 0xc0, !PT ;  /* 0x0000ffff1b1d7812 */ /* 0x000fca00078ec0ff */
[----:B------:R-:W-:-:S05]  /*18e0*/  IMAD R29, R29, 0x2aab, RZ ;  /* 0x00002aab1d1d7824 */ /* 0x000fca00078e02ff */
[----:B------:R-:W-:-:S05]  /*18f0*/  SHF.R.U32.HI R29, RZ, 0x13, R29 ;  /* 0x00000013ff1d7819 */ /* 0x000fca000001161d */
[C---:B------:R-:W-:Y:S01]  /*1900*/  IMAD R17, R29.reuse, 0x6c0, R17 ;  /* 0x000006c01d117824 */ /* 0x040fe200078e0211 */
[----:B------:R-:W-:-:S05]  /*1910*/  PRMT R29, R29, 0x9910, RZ ;  /* 0x000099101d1d7816 */ /* 0x000fca00000000ff */
[----:B------:R-:W-:-:S04]  /*1920*/  IMAD R29, R29, 0x30, RZ ;  /* 0x000000301d1d7824 */ /* 0x000fc800078e02ff */
[----:B------:R-:W-:-:S05]  /*1930*/  IMAD.MOV R29, RZ, RZ, -R29 ;  /* 0x000000ffff1d7224 */ /* 0x000fca00078e0a1d */
[----:B------:R-:W-:Y:S02]  /*1940*/  PRMT R49, R29, 0x7710, RZ ;  /* 0x000077101d317816 */ /* 0x000fe400000000ff */
[----:B------:R-:W-:Y:S02]  /*1950*/  LOP3.LUT R29, R21, 0xffff, RZ, 0xc0, !PT ;  /* 0x0000ffff151d7812 */ /* 0x000fe400078ec0ff */
[----:B------:R-:W-:Y:S02]  /*1960*/  IADD3 R21, PT, PT, R27, R49, RZ ;  /* 0x000000311b157210 */ /* 0x000fe40007ffe0ff */
[----:B------:R-:W-:Y:S01]  /*1970*/  PRMT R27, R23, 0x9910, RZ ;  /* 0x00009910171b7816 */ /* 0x000fe200000000ff */
[----:B------:R-:W-:Y:S01]  /*1980*/  IMAD R23, R22, 0x9, RZ ;  /* 0x0000000916177824 */ /* 0x000fe200078e02ff */
[----:B------:R-:W-:Y:S01]  /*1990*/  LOP3.LUT R22, R5, 0xffff, RZ, 0xc0, !PT ;  /* 0x0000ffff05167812 */ /* 0x000fe200078ec0ff */
[----:B------:R-:W-:Y:S02]  /*19a0*/  IMAD R5, R37, 0x1b0, RZ ;  /* 0x000001b025057824 */ /* 0x000fe400078e02ff */
[----:B------:R-:W-:Y:S01]  /*19b0*/  IMAD R27, R27, 0x9, RZ ;  /* 0x000000091b1b7824 */ /* 0x000fe200078e02ff */
[----:B------:R-:W-:Y:S01]  /*19c0*/  LOP3.LUT R23, R23, 0xffff, RZ, 0xc0, !PT ;  /* 0x0000ffff17177812 */ /* 0x000fe200078ec0ff */
[----:B------:R-:W-:Y:S01]  /*19d0*/  IMAD.IADD R22, R25, 0x1, R22 ;  /* 0x0000000119167824 */ /* 0x000fe200078e0216 */
[----:B------:R-:W-:Y:S01]  /*19e0*/  PRMT R25, R11, 0x9910, RZ ;  /* 0x000099100b197816 */ /* 0x000fe200000000ff */
[----:B------:R-:W-:Y:S01]  /*19f0*/  IMAD.IADD R18, R18, 0x1, R29 ;  /* 0x0000000112127824 */ /* 0x000fe200078e021d */
[----:B------:R-:W-:Y:S01]  /*1a00*/  LOP3.LUT R27, R27, 0xffff, RZ, 0xc0, !PT ;  /* 0x0000ffff1b1b7812 */ /* 0x000fe200078ec0ff */
[--C-:B------:R-:W-:Y:S01]  /*1a10*/  IMAD.IADD R14, R14, 0x1, R5.reuse ;  /* 0x000000010e0e7824 */ /* 0x100fe200078e0205 */
[----:B------:R-:W-:Y:S01]  /*1a20*/  IADD3 R26, PT, PT, R26, R23, RZ ;  /* 0x000000171a1a7210 */ /* 0x000fe20007ffe0ff */
[----:B------:R-:W-:Y:S01]  /*1a30*/  IMAD.IADD R20, R20, 0x1, R5 ;  /* 0x0000000114147824 */ /* 0x000fe200078e0205 */
[----:B------:R-:W-:Y:S01]  /*1a40*/  PRMT R23, R7, 0x9910, RZ ;  /* 0x0000991007177816 */ /* 0x000fe200000000ff */
[----:B------:R-:W-:Y:S01]  /*1a50*/  IMAD.IADD R24, R24, 0x1, R27 ;  /* 0x0000000118187824 */ /* 0x000fe200078e021b */
[----:B------:R-:W-:Y:S01]  /*1a60*/  PRMT R27, R21, 0x9910, RZ ;  /* 0x00009910151b7816 */ /* 0x000fe200000000ff */
[----:B------:R-:W-:Y:S01]  /*1a70*/  IMAD R7, R37, 0x930, R19 ;  /* 0x0000093025077824 */ /* 0x000fe200078e0213 */
[----:B------:R-:W-:Y:S01]  /*1a80*/  MOV R21, R25 ;  /* 0x0000001900157202 */ /* 0x000fe20000000f00 */
[----:B------:R-:W-:Y:S01]  /*1a90*/  IMAD.MOV.U32 R11, RZ, RZ, R23 ;  /* 0x000000ffff0b7224 */ /* 0x000fe200078e0017 */
[-C--:B------:R-:W-:Y:S01]  /*1aa0*/  IADD3 R16, PT, PT, R16, R5.reuse, RZ ;  /* 0x0000000510107210 */ /* 0x080fe20007ffe0ff */
[----:B------:R-:W-:Y:S01]  /*1ab0*/  IMAD.MOV.U32 R23, RZ, RZ, R27 ;  /* 0x000000ffff177224 */ /* 0x000fe200078e001b */
[----:B------:R-:W-:Y:S01]  /*1ac0*/  IADD3 R22, PT, PT, R22, R5, RZ ;  /* 0x0000000516167210 */ /* 0x000fe20007ffe0ff */
[----:B------:R-:W-:-:S02]  /*1ad0*/  IMAD R21, R21, 0x9, RZ ;  /* 0x0000000915157824 */ /* 0x000fc400078e02ff */
[----:B------:R-:W-:Y:S02]  /*1ae0*/  IMAD R19, R11, 0x9, RZ ;  /* 0x000000090b137824 */ /* 0x000fe400078e02ff */
[----:B------:R-:W-:Y:S01]  /*1af0*/  IMAD R23, R23, 0x9, RZ ;  /* 0x0000000917177824 */ /* 0x000fe200078e02ff */
[----:B------:R-:W-:Y:S01]  /*1b00*/  LOP3.LUT R21, R21, 0xffff, RZ, 0xc0, !PT ;  /* 0x0000ffff15157812 */ /* 0x000fe200078ec0ff */
[----:B------:R-:W-:Y:S01]  /*1b10*/  IMAD R11, R37, 0x930, R52 ;  /* 0x00000930250b7824 */ /* 0x000fe200078e0234 */
[----:B------:R-:W-:Y:S01]  /*1b20*/  LOP3.LUT R52, R19, 0xffff, RZ, 0xc0, !PT ;  /* 0x0000ffff13347812 */ /* 0x000fe200078ec0ff */
[----:B------:R-:W-:Y:S01]  /*1b30*/  VIADD R37, R37, 0x1 ;  /* 0x0000000125257836 */ /* 0x000fe20000000000 */
[----:B------:R-:W-:Y:S01]  /*1b40*/  LOP3.LUT R23, R23, 0xffff, RZ, 0xc0, !PT ;  /* 0x0000ffff17177812 */ /* 0x000fe200078ec0ff */
[----:B------:R-:W-:Y:S01]  /*1b50*/  IMAD.IADD R19, R15, 0x1, R21 ;  /* 0x000000010f137824 */ /* 0x000fe200078e0215 */
[----:B------:R-:W-:Y:S01]  /*1b60*/  IADD3 R52, PT, PT, R13, R52, RZ ;  /* 0x000000340d347210 */ /* 0x000fe20007ffe0ff */
[----:B------:R-:W-:Y:S01]  /*1b70*/  IMAD.IADD R21, R28, 0x1, R5 ;  /* 0x000000011c157824 */ /* 0x000fe200078e0205 */
[----:B------:R-:W-:Y:S01]  /*1b80*/  ISETP.NE.AND P0, PT, R37, 0x4, PT ;  /* 0x000000042500780c */ /* 0x000fe20003f05270 */
[----:B------:R-:W-:Y:S01]  /*1b90*/  IMAD.IADD R15, R17, 0x1, R23 ;  /* 0x00000001110f7824 */ /* 0x000fe200078e0217 */
[-C--:B------:R-:W-:Y:S01]  /*1ba0*/  IADD3 R13, PT, PT, R50, R5.reuse, RZ ;  /* 0x00000005320d7210 */ /* 0x080fe20007ffe0ff */
[--C-:B------:R-:W-:Y:S01]  /*1bb0*/  IMAD.IADD R17, R18, 0x1, R5.reuse ;  /* 0x0000000112117824 */ /* 0x100fe200078e0205 */
[----:B------:R-:W-:Y:S01]  /*1bc0*/  P2R R49, PR, RZ, 0x1 ;  /* 0x00000001ff317803 */ /* 0x000fe20000000000 */
[--C-:B------:R-:W-:Y:S01]  /*1bd0*/  IMAD.IADD R15, R15, 0x1, R5.reuse ;  /* 0x000000010f0f7824 */ /* 0x100fe200078e0205 */
[----:B------:R-:W-:Y:S01]  /*1be0*/  IADD3 R19, PT, PT, R19, R5, RZ ;  /* 0x0000000513137210 */ /* 0x000fe20007ffe0ff */
[----:B------:R-:W-:-:S02]  /*1bf0*/  IMAD.IADD R18, R52, 0x1, R5 ;  /* 0x0000000134127824 */ /* 0x000fc400078e0205 */
[--C-:B------:R-:W-:Y:S02]  /*1c00*/  IMAD.IADD R23, R26, 0x1, R5.reuse ;  /* 0x000000011a177824 */ /* 0x100fe400078e0205 */
[----:B------:R-:W-:-:S07]  /*1c10*/  IMAD.IADD R24, R24, 0x1, R5 ;  /* 0x0000000118187824 */ /* 0x000fce00078e0205 */
.L_x_31:
[----:B------:R-:W-:Y:S01]  /*1c20*/  BAR.SYNC.DEFER_BLOCKING 0x0 ;  /* 0x0000000000007b1d */ /* 0x000fe20000010000 */
[----:B------:R-:W-:-:S05]  /*1c30*/  ISETP.GT.U32.AND P0, PT, R48, 0x1af, PT ;  /* 0x000001af3000780c */ /* 0x000fca0003f04070 */
[----:B------:R-:W-:Y:S08]  /*1c40*/  BSSY.RECONVERGENT B0, `(.L_x_0) ;  /* 0x000001b000007945 */ /* 0x000ff00003800200 */
[----:B------:R-:W-:Y:S05]  /*1c50*/  @P0 BRA `(.L_x_1) ;  /* 0x0000000000640947 */ /* 0x000fea0003800000 */
[C---:B------:R-:W-:Y:S01]  /*1c60*/  LOP3.LUT P0, RZ, R3.reuse, UR4, RZ, 0xfc, !PT ;  /* 0x0000000403ff7c12 */ /* 0x040fe2000f80fcff */
[----:B------:R-:W-:Y:S01]  /*1c70*/  BSSY.RECONVERGENT B1, `(.L_x_2) ;  /* 0x000000a000017945 */ /* 0x000fe20003800200 */
[----:B------:R-:W-:Y:S01]  /*1c80*/  IADD3 R25, PT, PT, R3, UR4, RZ ;  /* 0x0000000403197c10 */ /* 0x000fe2000fffe0ff */
[----:B------:R-:W-:-:S03]  /*1c90*/  IMAD.MOV.U32 R26, RZ, RZ, RZ ;  /* 0x000000ffff1a7224 */ /* 0x000fc600078e00ff */
[----:B------:R-:W-:-:S04]  /*1ca0*/  ISETP.GT.U32.OR P0, PT, R25, 0x7, !P0 ;  /* 0x000000071900780c */ /* 0x000fc80004704470 */
[----:B------:R-:W-:-:S13]  /*1cb0*/  ISETP.GT.U32.OR P1, PT, R35, 0x6, P0 ;  /* 0x000000062300780c */ /* 0x000fda0000724470 */
[----:B------:R-:W-:Y:S05]  /*1cc0*/  @P1 BRA `(.L_x_3) ;  /* 0x0000000000101947 */ /* 0x000fea0003800000 */
[----:B------:R-:W0:Y:S01]  /*1cd0*/  LDC.64 R26, c[0x0][0x380] ;  /* 0x0000e000ff1a7b82 */ /* 0x000e220000000a00 */
[----:B------:R-:W-:-:S04]  /*1ce0*/  VIADD R25, R6, UR4 ;  /* 0x0000000406197c36 */ /* 0x000fc80008000000 */
[----:B0-----:R-:W-:-:S06]  /*1cf0*/  IMAD.WIDE R26, R25, 0x4, R26 ;  /* 0x00000004191a7825 */ /* 0x001fcc00078e021a */
[----:B------:R0:W5:Y:S02]  /*1d00*/  LDG.E.CONSTANT R26, desc[UR6][R26.64] ;  /* 0x000000061a1a7981 */ /* 0x000164000c1e9900 */
.L_x_3:
[----:B------:R-:W-:Y:S05]  /*1d10*/  BSYNC.RECONVERGENT B1 ;  /* 0x0000000000017941 */ /* 0x000fea0003800200 */
.L_x_2:
[----:B-----5:R1:W-:Y:S01]  /*1d20*/  STS [R47], R26 ;  /* 0x0000001a2f007388 */ /* 0x0203e20000000800 */
[----:B------:R-:W-:-:S13]  /*1d30*/  ISETP.NE.AND P1, PT, R48, 0x1af, PT ;  /* 0x000001af3000780c */ /* 0x000fda0003f25270 */
[----:B-1----:R-:W-:Y:S05]  /*1d40*/  @!P1 BRA `(.L_x_1) ;  /* 0x0000000000289947 */ /* 0x002fea0003800000 */
[----:B------:R-:W-:Y:S01]  /*1d50*/  ISETP.GT.U32.OR P0, PT, R34, 0x6, P0 ;  /* 0x000000062200780c */ /* 0x000fe20000704470 */
[----:B------:R-:W-:Y:S01]  /*1d60*/  BSSY.RECONVERGENT B1, `(.L_x_4) ;  /* 0x0000007000017945 */ /* 0x000fe20003800200 */
[----:B------:R-:W-:-:S11]  /*1d70*/  MOV R26, RZ ;  /* 0x000000ff001a7202 */ /* 0x000fd60000000f00 */
[----:B------:R-:W-:Y:S05]  /*1d80*/  @P0 BRA `(.L_x_5) ;  /* 0x0000000000100947 */ /* 0x000fea0003800000 */
[----:B0-----:R-:W0:Y:S01]  /*1d90*/  LDC.64 R26, c[0x0][0x380] ;  /* 0x0000e000ff1a7b82 */ /* 0x001e220000000a00 */
[----:B------:R-:W-:-:S04]  /*1da0*/  VIADD R25, R7, UR4 ;  /* 0x0000000407197c36 */ /* 0x000fc80008000000 */
[----:B0-----:R-:W-:-:S06]  /*1db0*/  IMAD.WIDE R26, R25, 0x4, R26 ;  /* 0x00000004191a7825 */ /* 0x001fcc00078e021a */
[----:B------:R1:W5:Y:S02]  /*1dc0*/  LDG.E.CONSTANT R26, desc[UR6][R26.64] ;  /* 0x000000061a1a7981 */ /* 0x000364000c1e9900 */
.L_x_5:
[----:B------:R-:W-:Y:S05]  /*1dd0*/  BSYNC.RECONVERGENT B1 ;  /* 0x0000000000017941 */ /* 0x000fea0003800200 */
.L_x_4:
[----:B-----5:R2:W-:Y:S02]  /*1de0*/  STS [R47+0x4], R26 ;  /* 0x0000041a2f007388 */ /* 0x0205e40000000800 */
.L_x_1:
[----:B------:R-:W-:Y:S05]  /*1df0*/  BSYNC.RECONVERGENT B0 ;  /* 0x0000000000007941 */ /* 0x000fea0003800200 */
.L_x_0:
[----:B------:R-:W-:Y:S04]  /*1e00*/  BSSY.RECONVERGENT B0, `(.L_x_6) ;  /* 0x000000f000007945 */ /* 0x000fe80003800200 */
[----:B------:R-:W-:Y:S05]  /*1e10*/  @!P4 BRA `(.L_x_7) ;  /* 0x000000000034c947 */ /* 0x000fea0003800000 */
[C---:B------:R-:W-:Y:S01]  /*1e20*/  VIADD R25, R3.reuse, UR4 ;  /* 0x0000000403197c36 */ /* 0x040fe20008000000 */
[----:B------:R-:W-:Y:S01]  /*1e30*/  LOP3.LUT P0, RZ, R3, UR4, RZ, 0xfc, !PT ;  /* 0x0000000403ff7c12 */ /* 0x000fe2000f80fcff */
[----:B------:R-:W-:Y:S01]  /*1e40*/  BSSY.RECONVERGENT B1, `(.L_x_8) ;  /* 0x0000009000017945 */ /* 0x000fe20003800200 */
[----:B--2---:R-:W-:Y:S02]  /*1e50*/  HFMA2 R26, -RZ, RZ, 0, 0 ;  /* 0x00000000ff1a7431 */ /* 0x004fe400000001ff */
[----:B------:R-:W-:-:S04]  /*1e60*/  ISETP.GT.U32.OR P0, PT, R25, 0x7, !P0 ;  /* 0x000000071900780c */ /* 0x000fc80004704470 */
[----:B------:R-:W-:-:S13]  /*1e70*/  ISETP.GT.U32.OR P0, PT, R33, 0x6, P0 ;  /* 0x000000062100780c */ /* 0x000fda0000704470 */
[----:B------:R-:W-:Y:S05]  /*1e80*/  @P0 BRA `(.L_x_9) ;  /* 0x0000000000100947 */ /* 0x000fea0003800000 */
[----:B01----:R-:W0:Y:S01]  /*1e90*/  LDC.64 R26, c[0x0][0x380] ;  /* 0x0000e000ff1a7b82 */ /* 0x003e220000000a00 */
[----:B------:R-:W-:-:S04]  /*1ea0*/  VIADD R25, R8, UR4 ;  /* 0x0000000408197c36 */ /* 0x000fc80008000000 */
[----:B0-----:R-:W-:-:S06]  /*1eb0*/  IMAD.WIDE R26, R25, 0x4, R26 ;  /* 0x00000004191a7825 */ /* 0x001fcc00078e021a */
[----:B------:R2:W5:Y:S02]  /*1ec0*/  LDG.E.CONSTANT R26, desc[UR6][R26.64] ;  /* 0x000000061a1a7981 */ /* 0x000564000c1e9900 */
.L_x_9:
[----:B------:R-:W-:Y:S05]  /*1ed0*/  BSYNC.RECONVERGENT B1 ;  /* 0x0000000000017941 */ /* 0x000fea0003800200 */
.L_x_8:
[----:B-----5:R3:W-:Y:S02]  /*1ee0*/  STS [R47+0x8], R26 ;  /* 0x0000081a2f007388 */ /* 0x0207e40000000800 */
.L_x_7:
[----:B------:R-:W-:Y:S05]  /*1ef0*/  BSYNC.RECONVERGENT B0 ;  /* 0x0000000000007941 */ /* 0x000fea0003800200 */
.L_x_6:
[----:B------:R-:W-:Y:S04]  /*1f00*/  BSSY.RECONVERGENT B0, `(.L_x_10) ;  /* 0x000000f000007945 */ /* 0x000fe80003800200 */
[----:B------:R-:W-:Y:S05]  /*1f10*/  @!P5 BRA `(.L_x_11) ;  /* 0x000000000034d947 */ /* 0x000fea0003800000 */
[C---:B------:R-:W-:Y:S01]  /*1f20*/  VIADD R25, R3.reuse, UR4 ;  /* 0x0000000403197c36 */ /* 0x040fe20008000000 */
[----:B------:R-:W-:Y:S01]  /*1f30*/  LOP3.LUT P0, RZ, R3, UR4, RZ, 0xfc, !PT ;  /* 0x0000000403ff7c12 */ /* 0x000fe2000f80fcff */
[----:B------:R-:W-:Y:S01]  /*1f40*/  BSSY.RECONVERGENT B1, `(.L_x_12) ;  /* 0x0000009000017945 */ /* 0x000fe20003800200 */
[----:B--23--:R-:W-:Y:S02]  /*1f50*/  MOV R26, RZ ;  /* 0x000000ff001a7202 */ /* 0x00cfe40000000f00 */
[----:B------:R-:W-:-:S04]  /*1f60*/  ISETP.GT.U32.OR P0, PT, R25, 0x7, !P0 ;  /* 0x000000071900780c */ /* 0x000fc80004704470 */
[----:B------:R-:W-:-:S13]  /*1f70*/  ISETP.GT.U32.OR P0, PT, R32, 0x6, P0 ;  /* 0x000000062000780c */ /* 0x000fda0000704470 */
[----:B------:R-:W-:Y:S05]  /*1f80*/  @P0 BRA `(.L_x_13) ;  /* 0x0000000000100947 */ /* 0x000fea0003800000 */
[----:B01----:R-:W0:Y:S01]  /*1f90*/  LDC.64 R26, c[0x0][0x380] ;  /* 0x0000e000ff1a7b82 */ /* 0x003e220000000a00 */
[----:B------:R-:W-:-:S04]  /*1fa0*/  VIADD R25, R9, UR4 ;  /* 0x0000000409197c36 */ /* 0x000fc80008000000 */
[----:B0-----:R-:W-:-:S06]  /*1fb0*/  IMAD.WIDE R26, R25, 0x4, R26 ;  /* 0x00000004191a7825 */ /* 0x001fcc00078e021a */
[----:B------:R2:W5:Y:S02]  /*1fc0*/  LDG.E.CONSTANT R26, desc[UR6][R26.64] ;  /* 0x000000061a1a7981 */ /* 0x000564000c1e9900 */
.L_x_13:
[----:B------:R-:W-:Y:S05]  /*1fd0*/  BSYNC.RECONVERGENT B1 ;  /* 0x0000000000017941 */ /* 0x000fea0003800200 */
.L_x_12:
[----:B-----5:R4:W-:Y:S02]  /*1fe0*/  STS [R47+0xc], R26 ;  /* 0x00000c1a2f007388 */ /* 0x0209e40000000800 */
.L_x_11:
[----:B------:R-:W-:Y:S05]  /*1ff0*/  BSYNC.RECONVERGENT B0 ;  /* 0x0000000000007941 */ /* 0x000fea0003800200 */
.L_x_10:
[----:B------:R-:W5:Y:S01]  /*2000*/  S2R R25, SR_TID.Y ;  /* 0x0000000000197919 */ /* 0x000f620000002200 */
[----:B------:R-:W-:Y:S01]  /*2010*/  BSSY.RECONVERGENT B0, `(.L_x_14) ;  /* 0x0000011000007945 */ /* 0x000fe20003800200 */
[----:B-----5:R-:W-:-:S04]  /*2020*/  ISETP.GT.U32.AND P0, PT, R25, 0x5, PT ;  /* 0x000000051900780c */ /* 0x020fc80003f04070 */
[----:B------:R-:W-:-:S13]  /*2030*/  ISETP.GT.U32.OR P1, PT, R48, 0x1ab, P0 ;  /* 0x000001ab3000780c */ /* 0x000fda0000724470 */
[----:B------:R-:W-:Y:S05]  /*2040*/  @P1 BRA `(.L_x_15) ;  /* 0x0000000000341947 */ /* 0x000fea0003800000 */
[C---:B--234-:R-:W-:Y:S01]  /*2050*/  VIADD R26, R3.reuse, UR4 ;  /* 0x00000004031a7c36 */ /* 0x05cfe20008000000 */
[----:B------:R-:W-:Y:S01]  /*2060*/  LOP3.LUT P1, RZ, R3, UR4, RZ, 0xfc, !PT ;  /* 0x0000000403ff7c12 */ /* 0x000fe2000f82fcff */
[----:B------:R-:W-:Y:S03]  /*2070*/  BSSY.RECONVERGENT B1, `(.L_x_16) ;  /* 0x0000009000017945 */ /* 0x000fe60003800200 */
[----:B------:R-:W-:Y:S01]  /*2080*/  ISETP.GT.U32.OR P1, PT, R26, 0x7, !P1 ;  /* 0x000000071a00780c */ /* 0x000fe20004f24470 */
[----:B------:R-:W-:-:S03]  /*2090*/  HFMA2 R26, -RZ, RZ, 0, 0 ;  /* 0x00000000ff1a7431 */ /* 0x000fc600000001ff */
[----:B------:R-:W-:-:S13]  /*20a0*/  ISETP.GT.U32.OR P1, PT, R31, 0x6, P1 ;  /* 0x000000061f00780c */ /* 0x000fda0000f24470 */
[----:B------:R-:W-:Y:S05]  /*20b0*/  @P1 BRA `(.L_x_17) ;  /* 0x0000000000101947 */ /* 0x000fea0003800000 */
[----:B01----:R-:W0:Y:S01]  /*20c0*/  LDC.64 R26, c[0x0][0x380] ;  /* 0x0000e000ff1a7b82 */ /* 0x003e220000000a00 */
[----:B------:R-:W-:-:S04]  /*20d0*/  VIADD R29, R10, UR4 ;  /* 0x000000040a1d7c36 */ /* 0x000fc80008000000 */
[----:B0-----:R-:W-:-:S06]  /*20e0*/  IMAD.WIDE R26, R29, 0x4, R26 ;  /* 0x000000041d1a7825 */ /* 0x001fcc00078e021a */
[----:B------:R2:W5:Y:S02]  /*20f0*/  LDG.E.CONSTANT R26, desc[UR6][R26.64] ;  /* 0x000000061a1a7981 */ /* 0x000564000c1e9900 */
.L_x_17:
[----:B------:R-:W-:Y:S05]  /*2100*/  BSYNC.RECONVERGENT B1 ;  /* 0x0000000000017941 */ /* 0x000fea0003800200 */
.L_x_16:
[----:B-----5:R3:W-:Y:S02]  /*2110*/  STS [R47+0x10], R26 ;  /* 0x0000101a2f007388 */ /* 0x0207e40000000800 */
.L_x_15:
[----:B------:R-:W-:Y:S05]  /*2120*/  BSYNC.RECONVERGENT B0 ;  /* 0x0000000000007941 */ /* 0x000fea0003800200 */
.L_x_14:
[----:B------:R-:W-:Y:S04]  /*2130*/  BSSY.RECONVERGENT B0, `(.L_x_18) ;  /* 0x000000f000007945 */ /* 0x000fe80003800200 */
[----:B------:R-:W-:Y:S05]  /*2140*/  @!P6 BRA `(.L_x_19) ;  /* 0x000000000034e947 */ /* 0x000fea0003800000 */
[C---:B--234-:R-:W-:Y:S01]  /*2150*/  VIADD R26, R3.reuse, UR4 ;  /* 0x00000004031a7c36 */ /* 0x05cfe20008000000 */
[----:B------:R-:W-:Y:S01]  /*2160*/  LOP3.LUT P1, RZ, R3, UR4, RZ, 0xfc, !PT ;  /* 0x0000000403ff7c12 */ /* 0x000fe2000f82fcff */
[----:B------:R-:W-:Y:S03]  /*2170*/  BSSY.RECONVERGENT B1, `(.L_x_20) ;  /* 0x0000009000017945 */ /* 0x000fe60003800200 */
[----:B------:R-:W-:Y:S02]  /*2180*/  ISETP.GT.U32.OR P1, PT, R26, 0x7, !P1 ;  /* 0x000000071a00780c */ /* 0x000fe40004f24470 */
[----:B------:R-:W-:Y:S02]  /*2190*/  MOV R26, RZ ;  /* 0x000000ff001a7202 */ /* 0x000fe40000000f00 */
[----:B------:R-:W-:-:S13]  /*21a0*/  ISETP.GT.U32.OR P1, PT, R30, 0x6, P1 ;  /* 0x000000061e00780c */ /* 0x000fda0000f24470 */
[----:B------:R-:W-:Y:S05]  /*21b0*/  @P1 BRA `(.L_x_21) ;  /* 0x0000000000101947 */ /* 0x000fea0003800000 */
[----:B01----:R-:W0:Y:S01]  /*21c0*/  LDC.64 R26, c[0x0][0x380] ;  /* 0x0000e000ff1a7b82 */ /* 0x003e220000000a00 */
[----:B------:R-:W-:-:S04]  /*21d0*/  VIADD R29, R11, UR4 ;  /* 0x000000040b1d7c36 */ /* 0x000fc80008000000 */
[----:B0-----:R-:W-:-:S06]  /*21e0*/  IMAD.WIDE R26, R29, 0x4, R26 ;  /* 0x000000041d1a7825 */ /* 0x001fcc00078e021a */
[----:B------:R2:W5:Y:S02]  /*21f0*/  LDG.E.CONSTANT R26, desc[UR6][R26.64] ;  /* 0x000000061a1a7981 */ /* 0x000564000c1e9900 */
.L_x_21:
[----:B------:R-:W-:Y:S05]  /*2200*/  BSYNC.RECONVERGENT B1 ;  /* 0x0000000000017941 */ /* 0x000fea0003800200 */
.L_x_20:
[----:B-----5:R3:W-:Y:S02]  /*2210*/  STS [R47+0x14], R26 ;  /* 0x0000141a2f007388 */ /* 0x0207e40000000800 */
.L_x_19:
[----:B------:R-:W-:Y:S05]  /*2220*/  BSYNC.RECONVERGENT B0 ;  /* 0x0000000000007941 */ /* 0x000fea0003800200 */
.L_x_18:
[----:B------:R-:W-:Y:S01]  /*2230*/  ISETP.GT.U32.OR P0, PT, R48, 0x1a9, P0 ;  /* 0x000001a93000780c */ /* 0x000fe20000704470 */
[----:B------:R-:W-:-:S12]  /*2240*/  BSSY.RECONVERGENT B0, `(.L_x_22) ;  /* 0x000000f000007945 */ /* 0x000fd80003800200 */
        /* <DEDUP_REMOVED lines=12> */
.L_x_25:
[----:B------:R-:W-:Y:S05]  /*2310*/  BSYNC.RECONVERGENT B1 ;  /* 0x0000000000017941 */ /* 0x000fea0003800200 */
.L_x_24:
[----:B-----5:R3:W-:Y:S02]  /*2320*/  STS [R47+0x18], R26 ;  /* 0x0000181a2f007388 */ /* 0x0207e40000000800 */
.L_x_23:
[----:B------:R-:W-:Y:S05]  /*2330*/  BSYNC.RECONVERGENT B0 ;  /* 0x0000000000007941 */ /* 0x000fea0003800200 */
.L_x_22:
[----:B------:R-:W5:Y:S01]  /*2340*/  LDC.64 R50, c[0x0][0x388] ;  /* 0x0000e200ff327b82 */ /* 0x000f620000000a00 */
[----:B------:R-:W-:-:S04]  /*2350*/  VIADD R29, R13, UR4 ;  /* 0x000000040d1d7c36 */ /* 0x000fc80008000000 */
[----:B-----5:R-:W-:-:S05]  /*2360*/  IMAD.WIDE.U32 R28, R29, 0x4, R50 ;  /* 0x000000041d1c7825 */ /* 0x020fca00078e0032 */
[----:B--234-:R-:W2:Y:S04]  /*2370*/  LDG.E.CONSTANT R26, desc[UR6][R28.64] ;  /* 0x000000061c1a7981 */ /* 0x01cea8000c1e9900 */
[----:B01----:R-:W2:Y:S01]  /*2380*/  LDG.E.CONSTANT R27, desc[UR6][R28.64+0xc] ;  /* 0x00000c061c1b7981 */ /* 0x003ea2000c1e9900 */
[----:B------:R-:W-:-:S03]  /*2390*/  IADD3 R53, PT, PT, R14, UR4, RZ ;  /* 0x000000040e357c10 */ /* 0x000fc6000fffe0ff */
[----:B--2---:R0:W-:Y:S04]  /*23a0*/  STS.64 [R46], R26 ;  /* 0x0000001a2e007388 */ /* 0x0041e80000000a00 */
[----:B0-----:R0:W2:Y:S02]  /*23b0*/  LDG.E.CONSTANT R26, desc[UR6][R28.64+0x18] ;  /* 0x000018061c1a7981 */ /* 0x0010a4000c1e9900 */
[----:B0-----:R-:W-:-:S05]  /*23c0*/  IMAD.WIDE.U32 R28, R53, 0x4, R50 ;  /* 0x00000004351c7825 */ /* 0x001fca00078e0032 */
[----:B------:R-:W2:Y:S01]  /*23d0*/  LDG.E.CONSTANT R27, desc[UR6][R28.64] ;  /* 0x000000061c1b7981 */ /* 0x000ea2000c1e9900 */
[----:B------:R-:W-:-:S04]  /*23e0*/  VIADD R53, R15, UR4 ;  /* 0x000000040f357c36 */ /* 0x000fc80008000000 */
[----:B------:R-:W-:Y:S01]  /*23f0*/  IMAD.WIDE.U32 R52, R53, 0x4, R50 ;  /* 0x0000000435347825 */ /* 0x000fe200078e0032 */
[----:B--2---:R0:W-:Y:S04]  /*2400*/  STS.64 [R46+0x8], R26 ;  /* 0x0000081a2e007388 */ /* 0x0041e80000000a00 */
[----:B0-----:R-:W2:Y:S04]  /*2410*/  LDG.E.CONSTANT R26, desc[UR6][R28.64+0xc] ;  /* 0x00000c061c1a7981 */ /* 0x001ea8000c1e9900 */
[----:B------:R-:W2:Y:S04]  /*2420*/  LDG.E.CONSTANT R27, desc[UR6][R28.64+0x18] ;  /* 0x000018061c1b7981 */ /* 0x000ea8000c1e9900 */
[----:B------:R-:W3:Y:S04]  /*2430*/  LDG.E.CONSTANT R28, desc[UR6][R52.64] ;  /* 0x00000006341c7981 */ /* 0x000ee8000c1e9900 */
[----:B------:R-:W3:Y:S04]  /*2440*/  LDG.E.CONSTANT R29, desc[UR6][R52.64+0xc] ;  /* 0x00000c06341d7981 */ /* 0x000ee8000c1e9900 */
[----:B--2---:R0:W-:Y:S02]  /*2450*/  STS.64 [R46+0x10], R26 ;  /* 0x0000101a2e007388 */ /* 0x0041e40000000a00 */
[----:B0-----:R-:W-:-:S02]  /*2460*/  VIADD R27, R16, UR4 ;  /* 0x00000004101b7c36 */ /* 0x001fc40008000000 */
[----:B------:R0:W2:Y:S04]  /*2470*/  LDG.E.CONSTANT R26, desc[UR6][R52.64+0x18] ;  /* 0x00001806341a7981 */ /* 0x0000a8000c1e9900 */
[----:B---3--:R1:W-:Y:S02]  /*2480*/  STS.64 [R46+0x18], R28 ;  /* 0x0000181c2e007388 */ /* 0x0083e40000000a00 */
[----:B-1----:R-:W-:-:S05]  /*2490*/  IMAD.WIDE.U32 R28, R27, 0x4, R50 ;  /* 0x000000041b1c7825 */ /* 0x002fca00078e0032 */
[----:B------:R-:W2:Y:S01]  /*24a0*/  LDG.E.CONSTANT R27, desc[UR6][R28.64] ;  /* 0x000000061c1b7981 */ /* 0x000ea2000c1e9900 */
[----:B0-----:R-:W-:-:S03]  /*24b0*/  IADD3 R53, PT, PT, R21, UR4, RZ ;  /* 0x0000000415357c10 */ /* 0x001fc6000fffe0ff */
[----:B--2---:R0:W-:Y:S04]  /*24c0*/  STS.64 [R46+0x20], R26 ;  /* 0x0000201a2e007388 */ /* 0x0041e80000000a00 */
[----:B0-----:R-:W2:Y:S04]  /*24d0*/  LDG.E.CONSTANT R26, desc[UR6][R28.64+0xc] ;  /* 0x00000c061c1a7981 */ /* 0x001ea8000c1e9900 */
[----:B------:R-:W2:Y:S01]  /*24e0*/  LDG.E.CONSTANT R27, desc[UR6][R28.64+0x18] ;  /* 0x000018061c1b7981 */ /* 0x000ea2000c1e9900 */
[----:B------:R-:W-:-:S05]  /*24f0*/  IMAD.WIDE.U32 R52, R53, 0x4, R50 ;  /* 0x0000000435347825 */ /* 0x000fca00078e0032 */
[----:B------:R-:W3:Y:S04]  /*2500*/  LDG.E.CONSTANT R28, desc[UR6][R52.64] ;  /* 0x00000006341c7981 */ /* 0x000ee8000c1e9900 */
[----:B------:R-:W3:Y:S04]  /*2510*/  LDG.E.CONSTANT R29, desc[UR6][R52.64+0xc] ;  /* 0x00000c06341d7981 */ /* 0x000ee8000c1e9900 */
[----:B--2---:R0:W-:Y:S02]  /*2520*/  STS.64 [R46+0x28], R26 ;  /* 0x0000281a2e007388 */ /* 0x0041e40000000a00 */
[----:B0-----:R-:W-:-:S02]  /*2530*/  VIADD R27, R17, UR4 ;  /* 0x00000004111b7c36 */ /* 0x001fc40008000000 */
[----:B------:R0:W2:Y:S02]  /*2540*/  LDG.E.CONSTANT R26, desc[UR6][R52.64+0x18] ;  /* 0x00001806341a7981 */ /* 0x0000a4000c1e9900 */
[----:B0-----:R-:W-:-:S05]  /*2550*/  IMAD.WIDE.U32 R52, R27, 0x4, R50 ;  /* 0x000000041b347825 */ /* 0x001fca00078e0032 */
[----:B------:R-:W2:Y:S04]  /*2560*/  LDG.E.CONSTANT R27, desc[UR6][R52.64] ;  /* 0x00000006341b7981 */ /* 0x000ea8000c1e9900 */
[----:B---3--:R0:W-:Y:S02]  /*2570*/  STS.64 [R46+0x30], R28 ;  /* 0x0000301c2e007388 */ /* 0x0081e40000000a00 */
[----:B0-----:R-:W-:Y:S02]  /*2580*/  VIADD R29, R22, UR4 ;  /* 0x00000004161d7c36 */ /* 0x001fe40008000000 */
[----:B--2---:R0:W-:Y:S04]  /*2590*/  STS.64 [R46+0x38], R26 ;  /* 0x0000381a2e007388 */ /* 0x0041e80000000a00 */
[----:B0-----:R-:W2:Y:S04]  /*25a0*/  LDG.E.CONSTANT R26, desc[UR6][R52.64+0xc] ;  /* 0x00000c06341a7981 */ /* 0x001ea8000c1e9900 */
[----:B------:R0:W2:Y:S02]  /*25b0*/  LDG.E.CONSTANT R27, desc[UR6][R52.64+0x18] ;  /* 0x00001806341b7981 */ /* 0x0000a4000c1e9900 */
[----:B0-----:R-:W-:-:S05]  /*25c0*/  IMAD.WIDE.U32 R52, R29, 0x4, R50 ;  /* 0x000000041d347825 */ /* 0x001fca00078e0032 */
[----:B------:R-:W3:Y:S04]  /*25d0*/  LDG.E.CONSTANT R28, desc[UR6][R52.64] ;  /* 0x00000006341c7981 */ /* 0x000ee8000c1e9900 */
[----:B------:R-:W3:Y:S04]  /*25e0*/  LDG.E.CONSTANT R29, desc[UR6][R52.64+0xc] ;  /* 0x00000c06341d7981 */ /* 0x000ee8000c1e9900 */
[----:B--2---:R0:W-:Y:S04]  /*25f0*/  STS.64 [R46+0x40], R26 ;  /* 0x0000401a2e007388 */ /* 0x0041e80000000a00 */
[----:B0-----:R0:W2:Y:S04]  /*2600*/  LDG.E.CONSTANT R26, desc[UR6][R52.64+0x18] ;  /* 0x00001806341a7981 */ /* 0x0010a8000c1e9900 */
[----:B---3--:R1:W-:Y:S02]  /*2610*/  STS.64 [R46+0x48], R28 ;  /* 0x0000481c2e007388 */ /* 0x0083e40000000a00 */
[----:B-1----:R-:W-:-:S05]  /*2620*/  IADD3 R29, PT, PT, R23, UR4, RZ ;  /* 0x00000004171d7c10 */ /* 0x002fca000fffe0ff */
[----:B------:R-:W-:-:S05]  /*2630*/  IMAD.WIDE.U32 R28, R29, 0x4, R50 ;  /* 0x000000041d1c7825 */ /* 0x000fca00078e0032 */
[----:B------:R-:W2:Y:S01]  /*2640*/  LDG.E.CONSTANT R27, desc[UR6][R28.64] ;  /* 0x000000061c1b7981 */ /* 0x000ea2000c1e9900 */
[----:B0-----:R-:W-:-:S03]  /*2650*/  VIADD R53, R24, UR4 ;  /* 0x0000000418357c36 */ /* 0x001fc60008000000 */
        /* <DEDUP_REMOVED lines=12> */
[----:B0-----:R-:W-:Y:S02]  /*2720*/  IADD3 R29, PT, PT, R19, UR4, RZ ;  /* 0x00000004131d7c10 */ /* 0x001fe4000fffe0ff */
[----:B--2---:R0:W-:Y:S04]  /*2730*/  STS.64 [R46+0x68], R26 ;  /* 0x0000681a2e007388 */ /* 0x0041e80000000a00 */
[----:B0-----:R-:W2:Y:S04]  /*2740*/  LDG.E.CONSTANT R26, desc[UR6][R52.64+0xc] ;  /* 0x00000c06341a7981 */ /* 0x001ea8000c1e9900 */
[----:B------:R0:W2:Y:S02]  /*2750*/  LDG.E.CONSTANT R27, desc[UR6][R52.64+0x18] ;  /* 0x00001806341b7981 */ /* 0x0000a4000c1e9900 */
[----:B0-----:R-:W-:-:S05]  /*2760*/  IMAD.WIDE.U32 R52, R29, 0x4, R50 ;  /* 0x000000041d347825 */ /* 0x001fca00078e0032 */
[----:B------:R-:W3:Y:S04]  /*2770*/  LDG.E.CONSTANT R28, desc[UR6][R52.64] ;  /* 0x00000006341c7981 */ /* 0x000ee8000c1e9900 */
[----:B------:R-:W3:Y:S04]  /*2780*/  LDG.E.CONSTANT R29, desc[UR6][R52.64+0xc] ;  /* 0x00000c06341d7981 */ /* 0x000ee8000c1e9900 */
[----:B--2---:R0:W-:Y:S04]  /*2790*/  STS.64 [R46+0x70], R26 ;  /* 0x0000701a2e007388 */ /* 0x0041e80000000a00 */
[----:B0-----:R-:W2:Y:S04]  /*27a0*/  LDG.E.CONSTANT R26, desc[UR6][R52.64+0x18] ;  /* 0x00001806341a7981 */ /* 0x001ea8000c1e9900 */
[----:B---3--:R0:W-:Y:S02]  /*27b0*/  STS.64 [R46+0x78], R28 ;  /* 0x0000781c2e007388 */ /* 0x0081e40000000a00 */
[----:B0-----:R-:W-:-:S04]  /*27c0*/  VIADD R29, R20, UR4 ;  /* 0x00000004141d7c36 */ /* 0x001fc80008000000 */
[----:B------:R-:W-:-:S05]  /*27d0*/  IMAD.WIDE.U32 R28, R29, 0x4, R50 ;  /* 0x000000041d1c7825 */ /* 0x000fca00078e0032 */
[----:B------:R-:W2:Y:S04]  /*27e0*/  LDG.E.CONSTANT R27, desc[UR6][R28.64] ;  /* 0x000000061c1b7981 */ /* 0x000ea8000c1e9900 */
[----:B--2---:R0:W-:Y:S04]  /*27f0*/  STS.64 [R46+0x80], R26 ;  /* 0x0000801a2e007388 */ /* 0x0041e80000000a00 */
[----:B0-----:R-:W2:Y:S04]  /*2800*/  LDG.E.CONSTANT R26, desc[UR6][R28.64+0xc] ;  /* 0x00000c061c1a7981 */ /* 0x001ea8000c1e9900 */
[----:B------:R-:W2:Y:S01]  /*2810*/  LDG.E.CONSTANT R27, desc[UR6][R28.64+0x18] ;  /* 0x000018061c1b7981 */ /* 0x000ea2000c1e9900 */
[----:B------:R-:W-:Y:S01]  /*2820*/  ISETP.GT.U32.AND P0, PT, R45, 0x13, PT ;  /* 0x000000132d00780c */ /* 0x000fe20003f04070 */
[----:B------:R-:W-:Y:S02]  /*2830*/  BSSY.RECONVERGENT B0, `(.L_x_26) ;  /* 0x0000021000007945 */ /* 0x000fe40003800200 */
[----:B--2---:R0:W-:Y:S10]  /*2840*/  STS.64 [R46+0x88], R26 ;  /* 0x0000881a2e007388 */ /* 0x0041f40000000a00 */
[----:B------:R-:W-:Y:S05]  /*2850*/  @P0 BRA `(.L_x_27) ;  /* 0x0000000000780947 */ /* 0x000fea0003800000 */
[----:B------:R-:W1:Y:S01]  /*2860*/  LDCU.64 UR8, c[0x0][0x388] ;  /* 0x00007100ff0877ac */ /* 0x000e620008000a00 */
[----:B------:R-:W-:Y:S01]  /*2870*/  LOP3.LUT R28, R43, 0xffff, RZ, 0xc0, !PT ;  /* 0x0000ffff2b1c7812 */ /* 0x000fe200078ec0ff */
[C---:B------:R-:W-:Y:S02]  /*2880*/  IMAD R29, R25.reuse, 0x2a, RZ ;  /* 0x0000002a191d7824 */ /* 0x040fe400078e02ff */
[----:B------:R-:W-:Y:S01]  /*2890*/  IMAD R53, R25, 0xe, RZ ;  /* 0x0000000e19357824 */ /* 0x000fe200078e02ff */
[----:B0-----:R-:W-:Y:S01]  /*28a0*/  IADD3 R27, P0, P1, R5, R44, R28 ;  /* 0x0000002c051b7210 */ /* 0x001fe2000791e01c */
[C---:B------:R-:W-:Y:S02]  /*28b0*/  IMAD R29, R0.reuse, 0x120, R29 ;  /* 0x00000120001d7824 */ /* 0x040fe400078e021d */
[----:B------:R-:W-:Y:S01]  /*28c0*/  IMAD R53, R0, 0x60, R53 ;  /* 0x0000006000357824 */ /* 0x000fe200078e0235 */
[----:B------:R-:W-:Y:S02]  /*28d0*/  IADD3.X R52, PT, PT, RZ, RZ, RZ, P0, P1 ;  /* 0x000000ffff347210 */ /* 0x000fe400007e24ff */
[----:B------:R-:W-:-:S02]  /*28e0*/  IADD3 R27, P0, PT, R27, UR4, RZ ;  /* 0x000000041b1b7c10 */ /* 0x000fc4000ff1e0ff */
[C---:B------:R-:W-:Y:S02]  /*28f0*/  ISETP.GE.U32.AND P1, PT, R29.reuse, 0xb1c, PT ;  /* 0x00000b1c1d00780c */ /* 0x040fe40003f26070 */
[----:B------:R-:W-:Y:S01]  /*2900*/  ISETP.GE.U32.AND P2, PT, R29, 0xb1a, PT ;  /* 0x00000b1a1d00780c */ /* 0x000fe20003f46070 */
[----:B------:R-:W-:Y:S01]  /*2910*/  IMAD.X R52, RZ, RZ, R52, P0 ;  /* 0x000000ffff347224 */ /* 0x000fe200000e0634 */
[----:B-1----:R-:W-:-:S04]  /*2920*/  LEA R26, P0, R27, UR8, 0x2 ;  /* 0x000000081b1a7c11 */ /* 0x002fc8000f8010ff */
[----:B------:R-:W-:Y:S02]  /*2930*/  LEA.HI.X R27, R27, UR9, R52, 0x2, P0 ;  /* 0x000000091b1b7c11 */ /* 0x000fe400080f1434 */
[----:B------:R-:W-:-:S04]  /*2940*/  ISETP.GE.U32.AND P0, PT, R29, 0xb1b, PT ;  /* 0x00000b1b1d00780c */ /* 0x000fc80003f06070 */
[----:B------:R-:W-:-:S04]  /*2950*/  ISETP.LT.U32.AND P0, PT, R25, 0x6, !P0 ;  /* 0x000000061900780c */ /* 0x000fc80004701070 */
[----:B------:R-:W-:-:S13]  /*2960*/  ISETP.GT.U32.OR P0, PT, R53, 0x3b3, !P0 ;  /* 0x000003b33500780c */ /* 0x000fda0004704470 */
[----:B------:R-:W2:Y:S01]  /*2970*/  @!P0 LDG.E.CONSTANT R52, desc[UR6][R26.64+0xc] ;  /* 0x00000c061a348981 */ /* 0x000ea2000c1e9900 */
[----:B------:R-:W-:-:S04]  /*2980*/  ISETP.LT.U32.AND P2, PT, R25, 0x6, !P2 ;  /* 0x000000061900780c */ /* 0x000fc80005741070 */
[----:B------:R-:W-:Y:S01]  /*2990*/  ISETP.GT.U32.OR P2, PT, R53, 0x3b3, !P2 ;  /* 0x000003b33500780c */ /* 0x000fe20005744470 */
[----:B--2---:R1:W-:Y:S01]  /*29a0*/  @!P0 STS [R46+0x94], R52 ;  /* 0x000094342e008388 */ /* 0x0043e20000000800 */
[----:B------:R-:W-:-:S04]  /*29b0*/  ISETP.LT.U32.AND P0, PT, R25, 0x6, !P1 ;  /* 0x000000061900780c */ /* 0x000fc80004f01070 */
[----:B------:R-:W-:-:S07]  /*29c0*/  ISETP.GT.U32.OR P0, PT, R53, 0x3b3, !P0 ;  /* 0x000003b33500780c */ /* 0x000fce0004704470 */
[----:B------:R0:W2:Y:S06]  /*29d0*/  @!P2 LDG.E.CONSTANT R53, desc[UR6][R26.64+0x18] ;  /* 0x000018061a35a981 */ /* 0x0000ac000c1e9900 */
[----:B------:R-:W-:-:S04]  /*29e0*/  @!P0 IADD3 R28, PT, PT, R5, R44, R28 ;  /* 0x0000002c051c8210 */ /* 0x000fc80007ffe01c */
[----:B------:R-:W-:-:S05]  /*29f0*/  @!P0 IADD3 R29, PT, PT, R28, UR4, RZ ;  /* 0x000000041c1d8c10 */ /* 0x000fca000fffe0ff */
[----:B0-----:R-:W-:-:S05]  /*2a00*/  @!P0 IMAD.WIDE.U32 R26, R29, 0x4, R50 ;  /* 0x000000041d1a8825 */ /* 0x001fca00078e0032 */
[----:B------:R-:W3:Y:S04]  /*2a10*/  @!P0 LDG.E.CONSTANT R29, desc[UR6][R26.64] ;  /* 0x000000061a1d8981 */ /* 0x000ee8000c1e9900 */
[----:B--2---:R1:W-:Y:S04]  /*2a20*/  @!P2 STS [R46+0x98], R53 ;  /* 0x000098352e00a388 */ /* 0x0043e80000000800 */
[----:B---3--:R1:W-:Y:S02]  /*2a30*/  @!P0 STS [R46+0x90], R29 ;  /* 0x0000901d2e008388 */ /* 0x0083e40000000800 */
.L_x_27:
[----:B------:R-:W-:Y:S05]  /*2a40*/  BSYNC.RECONVERGENT B0 ;  /* 0x0000000000007941 */ /* 0x000fea0003800200 */
.L_x_26:
[----:B------:R-:W-:Y:S04]  /*2a50*/  BSSY.RECONVERGENT B0, `(.L_x_28) ;  /* 0x0000020000007945 */ /* 0x000fe80003800200 */
[----:B------:R-:W-:Y:S05]  /*2a60*/  @P3 BRA `(.L_x_29) ;  /* 0x0000000000783947 */ /* 0x000fea0003800000 */
[----:B------:R-:W2:Y:S01]  /*2a70*/  LDCU.64 UR8, c[0x0][0x388] ;  /* 0x00007100ff0877ac */ /* 0x000ea20008000a00 */
[----:B------:R-:W-:Y:S01]  /*2a80*/  LOP3.LUT R28, R41, 0xffff, RZ, 0xc0, !PT ;  /* 0x0000ffff291c7812 */ /* 0x000fe200078ec0ff */
[----:B-1----:R-:W-:-:S03]  /*2a90*/  IMAD R29, R25, 0x2a, RZ ;  /* 0x0000002a191d7824 */ /* 0x002fc600078e02ff */
[----:B0-----:R-:W-:Y:S01]  /*2aa0*/  IADD3 R27, P0, P1, R5, R42, R28 ;  /* 0x0000002a051b7210 */ /* 0x001fe2000791e01c */
[----:B------:R-:W-:-:S03]  /*2ab0*/  IMAD R29, R0, 0x120, R29 ;  /* 0x00000120001d7824 */ /* 0x000fc600078e021d */
[----:B------:R-:W-:Y:S02]  /*2ac0*/  IADD3.X R52, PT, PT, RZ, RZ, RZ, P0, P1 ;  /* 0x000000ffff347210 */ /* 0x000fe400007e24ff */
[----:B------:R-:W-:Y:S02]  /*2ad0*/  IADD3 R27, P0, PT, R27, UR4, RZ ;  /* 0x000000041b1b7c10 */ /* 0x000fe4000ff1e0ff */
[C---:B------:R-:W-:Y:S02]  /*2ae0*/  ISETP.GE.U32.AND P2, PT, R29.reuse, 0xb19, PT ;  /* 0x00000b191d00780c */ /* 0x040fe40003f46070 */
[----:B------:R-:W-:Y:S01]  /*2af0*/  ISETP.GE.U32.AND P1, PT, R29, 0xb17, PT ;  /* 0x00000b171d00780c */ /* 0x000fe20003f26070 */
[----:B------:R-:W-:Y:S01]  /*2b00*/  IMAD.X R52, RZ, RZ, R52, P0 ;  /* 0x000000ffff347224 */ /* 0x000fe200000e0634 */
[----:B--2---:R-:W-:-:S04]  /*2b10*/  LEA R26, P0, R27, UR8, 0x2 ;  /* 0x000000081b1a7c11 */ /* 0x004fc8000f8010ff */
[----:B------:R-:W-:Y:S02]  /*2b20*/  LEA.HI.X R27, R27, UR9, R52, 0x2, P0 ;  /* 0x000000091b1b7c11 */ /* 0x000fe400080f1434 */
[----:B------:R-:W-:Y:S01]  /*2b30*/  ISETP.GE.U32.AND P0, PT, R29, 0xb18, PT ;  /* 0x00000b181d00780c */ /* 0x000fe20003f06070 */
[C---:B------:R-:W-:Y:S01]  /*2b40*/  IMAD R29, R25.reuse, 0xe, RZ ;  /* 0x0000000e191d7824 */ /* 0x040fe200078e02ff */
[C---:B------:R-:W-:Y:S02]  /*2b50*/  ISETP.LT.U32.AND P2, PT, R25.reuse, 0x6, !P2 ;  /* 0x000000061900780c */ /* 0x040fe40005741070 */
[----:B------:R-:W-:Y:S01]  /*2b60*/  ISETP.LT.U32.AND P0, PT, R25, 0x6, !P0 ;  /* 0x000000061900780c */ /* 0x000fe20004701070 */
[----:B------:R-:W-:-:S05]  /*2b70*/  IMAD R52, R0, 0x60, R29 ;  /* 0x0000006000347824 */ /* 0x000fca00078e021d */
[C---:B------:R-:W-:Y:S02]  /*2b80*/  ISETP.GT.U32.OR P2, PT, R52.reuse, 0x3b2, !P2 ;  /* 0x000003b23400780c */ /* 0x040fe40005744470 */
[----:B------:R-:W-:Y:S02]  /*2b90*/  ISETP.LT.U32.AND P1, PT, R25, 0x6, !P1 ;  /* 0x000000061900780c */ /* 0x000fe40004f21070 */
[C---:B------:R-:W-:Y:S02]  /*2ba0*/  ISETP.GT.U32.OR P0, PT, R52.reuse, 0x3b2, !P0 ;  /* 0x000003b23400780c */ /* 0x040fe40004704470 */
[----:B------:R-:W-:-:S07]  /*2bb0*/  ISETP.GT.U32.OR P1, PT, R52, 0x3b2, !P1 ;  /* 0x000003b23400780c */ /* 0x000fce0004f24470 */
[----:B------:R-:W-:-:S04]  /*2bc0*/  @!P2 IADD3 R28, PT, PT, R5, R42, R28 ;  /* 0x0000002a051ca210 */ /* 0x000fc80007ffe01c */
[----:B------:R-:W2:Y:S01]  /*2bd0*/  @!P0 LDG.E.CONSTANT R29, desc[UR6][R26.64+0xc] ;  /* 0x00000c061a1d8981 */ /* 0x000ea2000c1e9900 */
[----:B------:R-:W-:-:S04]  /*2be0*/  @!P2 VIADD R25, R28, UR4 ;  /* 0x000000041c19ac36 */ /* 0x000fc80008000000 */
[----:B------:R-:W-:Y:S02]  /*2bf0*/  @!P2 IMAD.WIDE.U32 R50, R25, 0x4, R50 ;  /* 0x000000041932a825 */ /* 0x000fe400078e0032 */
[----:B------:R-:W3:Y:S04]  /*2c00*/  @!P1 LDG.E.CONSTANT R25, desc[UR6][R26.64+0x18] ;  /* 0x000018061a199981 */ /* 0x000ee8000c1e9900 */
[----:B------:R-:W4:Y:S04]  /*2c10*/  @!P2 LDG.E.CONSTANT R51, desc[UR6][R50.64] ;  /* 0x000000063233a981 */ /* 0x000f28000c1e9900 */
[----:B--2---:R2:W-:Y:S04]  /*2c20*/  @!P0 STS [R46+0xa0], R29 ;  /* 0x0000a01d2e008388 */ /* 0x0045e80000000800 */
[----:B---3--:R2:W-:Y:S04]  /*2c30*/  @!P1 STS [R46+0xa4], R25 ;  /* 0x0000a4192e009388 */ /* 0x0085e80000000800 */
[----:B----4-:R2:W-:Y:S02]  /*2c40*/  @!P2 STS [R46+0x9c], R51 ;  /* 0x00009c332e00a388 */ /* 0x0105e40000000800 */
.L_x_29:
[----:B------:R-:W-:Y:S05]  /*2c50*/  BSYNC.RECONVERGENT B0 ;  /* 0x0000000000007941 */ /* 0x000fea0003800200 */
.L_x_28:
[----:B------:R-:W-:Y:S01]  /*2c60*/  BAR.SYNC.DEFER_BLOCKING 0x0 ;  /* 0x0000000000007b1d */ /* 0x000fe20000010000 */
[----:B0-----:R-:W-:Y:S01]  /*2c70*/  MOV R26, R39 ;  /* 0x00000027001a7202 */ /* 0x001fe20000000f00 */
[----:B--2---:R-:W-:-:S04]  /*2c80*/  IMAD.MOV.U32 R25, RZ, RZ, R40 ;  /* 0x000000ffff197224 */ /* 0x004fc800078e0028 */
[----:B------:R-:W-:-:S05]  /*2c90*/  UMOV UR5, 0x48 ;  /* 0x0000004800057882 */ /* 0x000fca0000000000 */
.L_x_30:
[----:B-1----:R-:W-:Y:S01]  /*2ca0*/  LDS R29, [R25+-0x48] ;  /* 0xffffb800191d7984 */ /* 0x002fe20000000800 */
[----:B------:R-:W-:-:S03]  /*2cb0*/  UIADD3 UR5, UPT, UPT, UR5, 0x90, URZ ;  /* 0x0000009005057890 */ /* 0x000fc6000fffe0ff */
[----:B------:R-:W0:Y:S01]  /*2cc0*/  LDS R28, [R26+-0x26c] ;  /* 0xfffd94001a1c7984 */ /* 0x000e220000000800 */
[----:B------:R-:W-:-:S03]  /*2cd0*/  UISETP.NE.AND UP0, UPT, UR5, 0x708, UPT ;  /* 0x000007080500788c */ /* 0x000fc6000bf05270 */
[----:B------:R-:W1:Y:S04]  /*2ce0*/  LDS R51, [R26+-0x2c] ;  /* 0xffffd4001a337984 */ /* 0x000e680000000800 */
[----:B------:R-:W-:Y:S04]  /*2cf0*/  LDS R27, [R25+-0x44] ;  /* 0xffffbc00191b7984 */ /* 0x000fe80000000800 */
[----:B------:R-:W2:Y:S01]  /*2d00*/  LDS R50, [R26+-0x268] ;  /* 0xfffd98001a327984 */ /* 0x000ea20000000800 */
[----:B0-----:R-:W-:-:S03]  /*2d10*/  FFMA R28, R29, R28, R36 ;  /* 0x0000001c1d1c7223 */ /* 0x001fc60000000024 */
[----:B------:R-:W0:Y:S01]  /*2d20*/  LDS R36, [R26+-0x28] ;  /* 0xffffd8001a247984 */ /* 0x000e220000000800 */
[----:B-1----:R-:W-:-:S03]  /*2d30*/  FFMA R52, R29, R51, R38 ;  /* 0x000000331d347223 */ /* 0x002fc60000000026 */
[----:B------:R-:W-:Y:S04]  /*2d40*/  LDS R29, [R25+-0x40] ;  /* 0xffffc000191d7984 */ /* 0x000fe80000000800 */
[----:B------:R-:W1:Y:S01]  /*2d50*/  LDS R38, [R26+-0x24] ;  /* 0xffffdc001a267984 */ /* 0x000e620000000800 */
[----:B--2---:R-:W-:-:S03]  /*2d60*/  FFMA R50, R27, R50, R28 ;  /* 0x000000321b327223 */ /* 0x004fc6000000001c */
[----:B------:R-:W2:Y:S01]  /*2d70*/  LDS R28, [R26+-0x264] ;  /* 0xfffd9c001a1c7984 */ /* 0x000ea20000000800 */
[----:B0-----:R-:W-:-:S03]  /*2d80*/  FFMA R27, R27, R36, R52 ;  /* 0x000000241b1b7223 */ /* 0x001fc60000000034 */
[----:B------:R-:W-:Y:S01]  /*2d90*/  LDS R36, [R26+-0x260] ;  /* 0xfffda0001a247984 */ /* 0x000fe20000000800 */
[----:B-1----:R-:W-:-:S03]  /*2da0*/  FFMA R51, R29, R38, R27 ;  /* 0x000000261d337223 */ /* 0x002fc6000000001b */
[----:B------:R-:W-:Y:S01]  /*2db0*/  LDS R27, [R25+-0x20] ;  /* 0xffffe000191b7984 */ /* 0x000fe20000000800 */
[----:B--2---:R-:W-:-:S03]  /*2dc0*/  FFMA R28, R29, R28, R50 ;  /* 0x0000001c1d1c7223 */ /* 0x004fc60000000032 */
[----:B------:R-:W0:Y:S04]  /*2dd0*/  LDS R29, [R25+-0x24] ;  /* 0xffffdc00191d7984 */ /* 0x000e280000000800 */
[----:B------:R-:W1:Y:S04]  /*2de0*/  LDS R50, [R26+-0x20] ;  /* 0xffffe0001a327984 */ /* 0x000e680000000800 */
[----:B------:R-:W2:Y:S01]  /*2df0*/  LDS R38, [R26+-0x25c] ;  /* 0xfffda4001a267984 */ /* 0x000ea20000000800 */
[----:B0-----:R-:W-:-:S03]  /*2e00*/  FFMA R28, R29, R36, R28 ;  /* 0x000000241d1c7223 */ /* 0x001fc6000000001c */
[----:B------:R-:W0:Y:S01]  /*2e10*/  LDS R36, [R26+-0x1c] ;  /* 0xffffe4001a247984 */ /* 0x000e220000000800 */
[----:B-1----:R-:W-:-:S03]  /*2e20*/  FFMA R50, R29, R50, R51 ;  /* 0x000000321d327223 */ /* 0x002fc60000000033 */
[----:B------:R-:W-:Y:S01]  /*2e30*/  LDS R29, [R26+-0x258] ;  /* 0xfffda8001a1d7984 */ /* 0x000fe20000000800 */
[----:B--2---:R-:W-:-:S03]  /*2e40*/  FFMA R53, R27, R38, R28 ;  /* 0x000000261b357223 */ /* 0x004fc6000000001c */
[----:B------:R-:W1:Y:S04]  /*2e50*/  LDS R28, [R25+-0x1c] ;  /* 0xffffe400191c7984 */ /* 0x000e680000000800 */
[----:B------:R-:W2:Y:S04]  /*2e60*/  LDS R51, [R26+-0x18] ;  /* 0xffffe8001a337984 */ /* 0x000ea80000000800 */
[----:B------:R-:W-:Y:S01]  /*2e70*/  LDS R38, [R25] ;  /* 0x0000000019267984 */ /* 0x000fe20000000800 */
[----:B0-----:R-:W-:Y:S01]  /*2e80*/  FFMA R36, R27, R36, R50 ;  /* 0x000000241b247223 */ /* 0x001fe20000000032 */
[----:B-1----:R-:W-:-:S02]  /*2e90*/  FFMA R27, R28, R29, R53 ;  /* 0x0000001d1c1b7223 */ /* 0x002fc40000000035 */
[----:B------:R-:W0:Y:S01]  /*2ea0*/  LDS R29, [R26+-0x254] ;  /* 0xfffdac001a1d7984 */ /* 0x000e220000000800 */
[----:B--2---:R-:W-:-:S03]  /*2eb0*/  FFMA R36, R28, R51, R36 ;  /* 0x000000331c247223 */ /* 0x004fc60000000024 */
[----:B------:R-:W1:Y:S04]  /*2ec0*/  LDS R53, [R26+-0x14] ;  /* 0xffffec001a357984 */ /* 0x000e680000000800 */
[----:B------:R-:W-:Y:S04]  /*2ed0*/  LDS R28, [R25+0x4] ;  /* 0x00000400191c7984 */ /* 0x000fe80000000800 */
[----:B------:R-:W2:Y:S01]  /*2ee0*/  LDS R51, [R26+-0x250] ;  /* 0xfffdb0001a337984 */ /* 0x000ea20000000800 */
[----:B0-----:R-:W-:-:S03]  /*2ef0*/  FFMA R27, R38, R29, R27 ;  /* 0x0000001d261b7223 */ /* 0x001fc6000000001b */
[----:B------:R-:W0:Y:S01]  /*2f00*/  LDS R29, [R26+-0x10] ;  /* 0xfffff0001a1d7984 */ /* 0x000e220000000800 */
[----:B-1----:R-:W-:-:S03]  /*2f10*/  FFMA R53, R38, R53, R36 ;  /* 0x0000003526357223 */ /* 0x002fc60000000024 */
[----:B------:R-:W-:Y:S04]  /*2f20*/  LDS R36, [R26+-0x24c] ;  /* 0xfffdb4001a247984 */ /* 0x000fe80000000800 */
[----:B------:R-:W-:Y:S01]  /*2f30*/  LDS R38, [R26+-0xc] ;  /* 0xfffff4001a267984 */ /* 0x000fe20000000800 */
[----:B--2---:R-:W-:-:S03]  /*2f40*/  FFMA R50, R28, R51, R27 ;  /* 0x000000331c327223 */ /* 0x004fc6000000001b */
[----:B------:R-:W1:Y:S01]  /*2f50*/  LDS R27, [R25+0x8] ;  /* 0x00000800191b7984 */ /* 0x000e620000000800 */
[----:B0-----:R-:W-:Y:S01]  /*2f60*/  FFMA R29, R28, R29, R53 ;  /* 0x0000001d1c1d7223 */ /* 0x001fe20000000035 */
[----:B-1----:R-:W-:-:S03]  /*2f70*/  FFMA R28, R27, R36, R50 ;  /* 0x000000241b1c7223 */ /* 0x002fc60000000032 */
[----:B------:R-:W-:Y:S01]  /*2f80*/  FFMA R51, R27, R38, R29 ;  /* 0x000000261b337223 */ /* 0x000fe2000000001d */
[----:B------:R-:W-:Y:S04]  /*2f90*/  LDS R36, [R26+-0x248] ;  /* 0xfffdb8001a247984 */ /* 0x000fe80000000800 */
[----:B------:R-:W0:Y:S04]  /*2fa0*/  LDS R29, [R25+0x24] ;  /* 0x00002400191d7984 */ /* 0x000e280000000800 */
[----:B------:R-:W-:Y:S04]  /*2fb0*/  LDS R27, [R25+0x28] ;  /* 0x00002800191b7984 */ /* 0x000fe80000000800 */
[----:B------:R-:W1:Y:S04]  /*2fc0*/  LDS R38, [R26+-0x244] ;  /* 0xfffdbc001a267984 */ /* 0x000e680000000800 */
[----:B------:R-:W2:Y:S01]  /*2fd0*/  LDS R50, [R26+-0x8] ;  /* 0xfffff8001a327984 */ /* 0x000ea20000000800 */
[----:B0-----:R-:W-:-:S04]  /*2fe0*/  FFMA R28, R29, R36, R28 ;  /* 0x000000241d1c7223 */ /* 0x001fc8000000001c */
[----:B-1----:R-:W-:Y:S02]  /*2ff0*/  FFMA R53, R27, R38, R28 ;  /* 0x000000261b357223 */ /* 0x002fe4000000001c */
[----:B------:R-:W0:Y:S01]  /*3000*/  LDS R28, [R26+-0x4] ;  /* 0xfffffc001a1c7984 */ /* 0x000e220000000800 */
[----:B--2---:R-:W-:-:S03]  /*3010*/  FFMA R50, R29, R50, R51 ;  /* 0x000000321d327223 */ /* 0x004fc60000000033 */
[----:B------:R1:W-:Y:S04]  /*3020*/  LDS R38, [R25+0x2c] ;  /* 0x00002c0019267984 */ /* 0x0003e80000000800 */
[----:B------:R-:W2:Y:S04]  /*3030*/  LDS R29, [R26+-0x240] ;  /* 0xfffdc0001a1d7984 */ /* 0x000ea80000000800 */
[----:B------:R3:W4:Y:S01]  /*3040*/  LDS R51, [R26] ;  /* 0x000000001a337984 */ /* 0x0007220000000800 */
[----:B-1----:R-:W-:Y:S01]  /*3050*/  VIADD R25, R25, 0x90 ;  /* 0x0000009019197836 */ /* 0x002fe20000000000 */
[----:B---3--:R-:W-:Y:S01]  /*3060*/  IADD3 R26, PT, PT, R26, 0x30, RZ ;  /* 0x000000301a1a7810 */ /* 0x008fe20007ffe0ff */
[----:B0-----:R-:W-:Y:S01]  /*3070*/  FFMA R28, R27, R28, R50 ;  /* 0x0000001c1b1c7223 */ /* 0x001fe20000000032 */
[----:B--2---:R-:W-:-:S03]  /*3080*/  FFMA R36, R38, R29, R53 ;  /* 0x0000001d26247223 */ /* 0x004fc60000000035 */
[----:B----4-:R-:W-:Y:S01]  /*3090*/  FFMA R38, R38, R51, R28 ;  /* 0x0000003326267223 */ /* 0x010fe2000000001c */
[----:B------:R-:W-:Y:S06]  /*30a0*/  BRA.U UP0, `(.L_x_30) ;  /* 0xfffffff900fc7547 */ /* 0x000fec000b83ffff */
[----:B------:R-:W-:-:S04]  /*30b0*/  UIADD3 UR4, UPT, UPT, UR4, 0x1, URZ ;  /* 0x0000000104047890 */ /* 0x000fc8000fffe0ff */
[----:B------:R-:W-:-:S09]  /*30c0*/  UISETP.NE.AND UP0, UPT, UR4, 0x3, UPT ;  /* 0x000000030400788c */ /* 0x000fd2000bf05270 */
[----:B------:R-:W-:Y:S05]  /*30d0*/  BRA.U UP0, `(.L_x_31) ;  /* 0xffffffe900d07547 */ /* 0x000fea000b83ffff */
[----:B------:R-:W-:-:S13]  /*30e0*/  ISETP.NE.AND P0, PT, R49, RZ, PT ;  /* 0x000000ff3100720c */ /* 0x000fda0003f05270 */
[----:B------:R-:W-:Y:S05]  /*30f0*/  @P0 BRA `(.L_x_32) ;  /* 0xffffffd400ec0947 */ /* 0x000fea000383ffff */
[----:B------:R-:W0:Y:S01]  /*3100*/  S2R R6, SR_TID.Y ;  /* 0x0000000000067919 */ /* 0x000e220000002200 */
[----:B------:R-:W1:Y:S01]  /*3110*/  LDC.64 R4, c[0x0][0x390] ;  /* 0x0000e400ff047b82 */ /* 0x000e620000000a00 */
[----:B------:R-:W-:-:S04]  /*3120*/  IMAD R3, R0, 0x62, R3 ;  /* 0x0000006200037824 */ /* 0x000fc800078e0203 */
[----:B------:R-:W-:Y:S02]  /*3130*/  IMAD R3, R2, 0x3d4, R3 ;  /* 0x000003d402037824 */ /* 0x000fe400078e0203 */
[----:B0-----:R-:W-:-:S04]  /*3140*/  IMAD R6, R6, 0x7, RZ ;  /* 0x0000000706067824 */ /* 0x001fc800078e02ff */
[----:B------:R-:W-:-:S04]  /*3150*/  IMAD.IADD R3, R6, 0x1, R3 ;  /* 0x0000000106037824 */ /* 0x000fc800078e0203 */
[----:B-1----:R-:W-:-:S05]  /*3160*/  IMAD.WIDE.U32 R2, R3, 0x4, R4 ;  /* 0x0000000403027825 */ /* 0x002fca00078e0004 */
[----:B------:R-:W-:Y:S04]  /*3170*/  STG.E desc[UR6][R2.64], R36 ;  /* 0x0000002402007986 */ /* 0x000fe8000c101906 */
[----:B------:R-:W-:Y:S01]  /*3180*/  STG.E desc[UR6][R2.64+0xc4], R38 ;  /* 0x0000c42602007986 */ /* 0x000fe2000c101906 */
[----:B------:R-:W-:Y:S05]  /*3190*/  EXIT ;  /* 0x000000000000794d */ /* 0x000fea0003800000 */
.L_x_33:
[----:B------:R-:W-:-:S00]  /*31a0*/  BRA `(.L_x_33) ;  /* 0xfffffffc00fc7947 */ /* 0x000fc0000383ffff */
[----:B------:R-:W-:-:S00]  /*31b0*/  NOP ;  /* 0x0000000000007918 */ /* 0x000fc00000000000 */
        /* <DEDUP_REMOVED lines=12> */
.L_x_34:


//--------------------- .nv.shared.default_function_kernel0 --------------------------
	.section	.nv.shared.default_function_kernel0,"aw",@nobits
	.sectionflags	@""
	.align	4
.nv.shared.default_function_kernel0:
	.zero		14272


//--------------------- .nv.shared.reserved.0     --------------------------
	.section	.nv.shared.reserved.0,"aw",@nobits
	.weak		__nv_reservedSMEM_offset_0_alias
	.size		__nv_reservedSMEM_offset_0_alias, 0, 64
	.other		__nv_reservedSMEM_offset_0_alias,@"STO_CUDA_RESERVED_SHARED STV_DEFAULT"
__nv_reservedSMEM_offset_0_alias:
	.zero		0
	.zero		64


//--------------------- .nv.constant0.default_function_kernel0 --------------------------
	.section	.nv.constant0.default_function_kernel0,"a",@progbits
	.sectionflags	@""
	.align	4
.nv.constant0.default_function_kernel0:
	.zero		920


//--------------------- SYMBOLS --------------------------

	.type		.nv.reservedSmem.offset0,@object
	.size		.nv.reservedSmem.offset0,0x4
	.type		.nv.reservedSmem.cap,@object
	.size		.nv.reservedSmem.cap,0x4
